	.target	sm_90a

	.elftype	@"ET_EXEC"


//--------------------- .note.nv.tkinfo           --------------------------
	.section	.note.nv.tkinfo,"",@"SHT_NOTE"
	.sectionflags	@"SHF_NOTE_NV_TKINFO"
	.tkinfo
        /*0018*/ 	.word	0x00000002
        /*0030*/ 	.string	""
        /*0030*/ 	.string	"ptxas"
        /*0030*/ 	.string	"Cuda compilation tools, release 13.0, V13.0.88"
        /*0030*/ 	.string	"Build cuda_13.0.r13.0/compiler.36424714_0"
        /*0030*/ 	.string	"-arch sm_90a -m 64 "



//--------------------- .note.nv.cuinfo           --------------------------
	.section	.note.nv.cuinfo,"",@"SHT_NOTE"
	.sectionflags	@"SHF_NOTE_NV_CUINFO"
        /*0018*/ 	.short	0x0002
        /*001a*/ 	.short	0x005a
        /*001c*/ 	.short	0x0082
	.zero		2


//--------------------- .nv.info                  --------------------------
	.section	.nv.info,"",@"SHT_CUDA_INFO"
	.align	4


	//----- nvinfo : EIATTR_REGCOUNT
	.align		4
        /*0000*/ 	.byte	0x04, 0x2f
        /*0002*/ 	.short	(.L_16 - .L_15)
	.align		4
.L_15:
        /*0004*/ 	.word	index@(_ZN7cutlass13device_kernelINS_4fmha6kernel28FmhaKernelTmaWarpSpecializedINS1_10collective30FmhaMainloopTmaWarpSpecializedINS_12float_e4m3_tEffN4cute5tupleIJNS7_1CILi128EEESA_NS9_ILi160EEEEEENS8_IJiNS9_ILi1EEENS8_IJiiEEEEEESF_NS8_IJSD_iSE_EEENS4_13DefaultFusionEJEEENS4_15FmhaFwdEpilogueIS6_fNS8_IJNS9_ILi64EEESB_SA_EEEEENS2_23IndividualTileSchedulerEJEEEEEvNT_6ParamsE)
        /*0008*/ 	.word	0x000000a8


	//----- nvinfo : EIATTR_FRAME_SIZE
	.align		4
.L_16:
        /*000c*/ 	.byte	0x04, 0x11
        /*000e*/ 	.short	(.L_18 - .L_17)
	.align		4
.L_17:
        /*0010*/ 	.word	index@($__internal_0_$__cuda_sm20_rcp_rn_f32_slowpath)
        /*0014*/ 	.word	0x00000000


	//----- nvinfo : EIATTR_FRAME_SIZE
	.align		4
.L_18:
        /*0018*/ 	.byte	0x04, 0x11
        /*001a*/ 	.short	(.L_20 - .L_19)
	.align		4
.L_19:
        /*001c*/ 	.word	index@(_ZN7cutlass13device_kernelINS_4fmha6kernel28FmhaKernelTmaWarpSpecializedINS1_10collective30FmhaMainloopTmaWarpSpecializedINS_12float_e4m3_tEffN4cute5tupleIJNS7_1CILi128EEESA_NS9_ILi160EEEEEENS8_IJiNS9_ILi1EEENS8_IJiiEEEEEESF_NS8_IJSD_iSE_EEENS4_13DefaultFusionEJEEENS4_15FmhaFwdEpilogueIS6_fNS8_IJNS9_ILi64EEESB_SA_EEEEENS2_23IndividualTileSchedulerEJEEEEEvNT_6ParamsE)
        /*0020*/ 	.word	0x00000000


	//----- nvinfo : EIATTR_MIN_STACK_SIZE
	.align		4
.L_20:
        /*0024*/ 	.byte	0x04, 0x12
        /*0026*/ 	.short	(.L_22 - .L_21)
	.align		4
.L_21:
        /*0028*/ 	.word	index@(_ZN7cutlass13device_kernelINS_4fmha6kernel28FmhaKernelTmaWarpSpecializedINS1_10collective30FmhaMainloopTmaWarpSpecializedINS_12float_e4m3_tEffN4cute5tupleIJNS7_1CILi128EEESA_NS9_ILi160EEEEEENS8_IJiNS9_ILi1EEENS8_IJiiEEEEEESF_NS8_IJSD_iSE_EEENS4_13DefaultFusionEJEEENS4_15FmhaFwdEpilogueIS6_fNS8_IJNS9_ILi64EEESB_SA_EEEEENS2_23IndividualTileSchedulerEJEEEEEvNT_6ParamsE)
        /*002c*/ 	.word	0x00000000
.L_22:


//--------------------- .nv.compat                --------------------------
	.section	.nv.compat,"",@"SHT_CUDA_COMPAT_INFO"
	.align	4
        /*0000*/ 	.byte	0x02, 0x09, 0x01, 0x00, 0x02, 0x02, 0x04, 0x00, 0x02, 0x05, 0x05, 0x00, 0x03, 0x07, 0x01, 0x01
        /*0010*/ 	.byte	0x02, 0x03, 0x01, 0x00, 0x02, 0x06, 0x01, 0x00, 0x04, 0x0b, 0x08, 0x00, 0x00, 0x00, 0x00, 0x00
        /*0020*/ 	.byte	0x00, 0x00, 0x00, 0x00


//--------------------- .nv.info._ZN7cutlass13device_kernelINS_4fmha6kernel28FmhaKernelTmaWarpSpecializedINS1_10collective30FmhaMainloopTmaWarpSpecializedINS_12float_e4m3_tEffN4cute5tupleIJNS7_1CILi128EEESA_NS9_ILi160EEEEEENS8_IJiNS9_ILi1EEENS8_IJiiEEEEEESF_NS8_IJSD_iSE_EEENS4_13DefaultFusionEJEEENS4_15FmhaFwdEpilogueIS6_fNS8_IJNS9_ILi64EEESB_SA_EEEEENS2_23IndividualTileSchedulerEJEEEEEvNT_6ParamsE --------------------------
	.section	.nv.info._ZN7cutlass13device_kernelINS_4fmha6kernel28FmhaKernelTmaWarpSpecializedINS1_10collective30FmhaMainloopTmaWarpSpecializedINS_12float_e4m3_tEffN4cute5tupleIJNS7_1CILi128EEESA_NS9_ILi160EEEEEENS8_IJiNS9_ILi1EEENS8_IJiiEEEEEESF_NS8_IJSD_iSE_EEENS4_13DefaultFusionEJEEENS4_15FmhaFwdEpilogueIS6_fNS8_IJNS9_ILi64EEESB_SA_EEEEENS2_23IndividualTileSchedulerEJEEEEEvNT_6ParamsE,"",@"SHT_CUDA_INFO"
	.sectionflags	@""
	.align	4


	//----- nvinfo : EIATTR_CUDA_API_VERSION
	.align		4
        /*0000*/ 	.byte	0x04, 0x37
        /*0002*/ 	.short	(.L_24 - .L_23)
.L_23:
        /*0004*/ 	.word	0x00000082


	//----- nvinfo : EIATTR_KPARAM_INFO
	.align		4
.L_24:
        /*0008*/ 	.byte	0x04, 0x17
        /*000a*/ 	.short	(.L_26 - .L_25)
.L_25:
        /*000c*/ 	.word	0x00000000
        /*0010*/ 	.short	0x0000
        /*0012*/ 	.short	0x0070
        /*0014*/ 	.byte	0x00, 0xf0, 0x01, 0x20


	//----- nvinfo : EIATTR_SPARSE_MMA_MASK
	.align		4
.L_26:
        /*0018*/ 	.byte	0x03, 0x50
        /*001a*/ 	.short	0x0000


	//----- nvinfo : EIATTR_MAXREG_COUNT
	.align		4
        /*001c*/ 	.byte	0x03, 0x1b
        /*001e*/ 	.short	0x00a8


	//----- nvinfo : EIATTR_NUM_BARRIERS
	.align		4
        /*0020*/ 	.byte	0x02, 0x4c
        /*0022*/ 	.byte	0x02
	.zero		1


	//----- nvinfo : EIATTR_EXTERNS
	.align		4
        /*0024*/ 	.byte	0x04, 0x0f
        /*0026*/ 	.short	(.L_28 - .L_27)


	//   ....[0]....
	.align		4
.L_27:
        /*0028*/ 	.word	index@(__assertfail)


	//----- nvinfo : EIATTR_MERCURY_ISA_VERSION
	.align		4
.L_28:
        /*002c*/ 	.byte	0x03, 0x5f
        /*002e*/ 	.short	0x0101


	//----- nvinfo : EIATTR_INT_WARP_WIDE_INSTR_OFFSETS
	.align		4
        /*0030*/ 	.byte	0x04, 0x31
        /*0032*/ 	.short	(.L_30 - .L_29)


	//   ....[0]....
.L_29:
        /*0034*/ 	.word	0x000006f0


	//   ....[1]....
        /*0038*/ 	.word	0x00000700


	//   ....[2]....
        /*003c*/ 	.word	0x00000710


	//   ....[3]....
        /*0040*/ 	.word	0x00000720


	//   ....[4]....
        /*0044*/ 	.word	0x00000790


	//----- nvinfo : EIATTR_COOP_GROUP_MASK_REGIDS
	.align		4
.L_30:
        /*0048*/ 	.byte	0x04, 0x29
        /*004a*/ 	.short	(.L_32 - .L_31)


	//   ....[0]....
.L_31:
        /*004c*/ 	.word	0xffffffff


	//   ....[1]....
        /*0050*/ 	.word	0xffffffff


	//   ....[2]....
        /*0054*/ 	.word	0xffffffff


	//   ....[3]....
        /*0058*/ 	.word	0xffffffff


	//   ....[4]....
        /*005c*/ 	.word	0xffffffff


	//   ....[5]....
        /*0060*/ 	.word	0xffffffff


	//   ....[6]....
        /*0064*/ 	.word	0xffffffff


	//   ....[7]....
        /*0068*/ 	.word	0xffffffff


	//   ....[8]....
        /*006c*/ 	.word	0xffffffff


	//   ....[9]....
        /*0070*/ 	.word	0xffffffff


	//   ....[10]....
        /*0074*/ 	.word	0xffffffff


	//   ....[11]....
        /*0078*/ 	.word	0xffffffff


	//   ....[12]....
        /*007c*/ 	.word	0xffffffff


	//   ....[13]....
        /*0080*/ 	.word	0xffffffff


	//   ....[14]....
        /*0084*/ 	.word	0xffffffff


	//   ....[15]....
        /*0088*/ 	.word	0xffffffff


	//   ....[16]....
        /*008c*/ 	.word	0xffffffff


	//   ....[17]....
        /*0090*/ 	.word	0xffffffff


	//   ....[18]....
        /*0094*/ 	.word	0xffffffff


	//   ....[19]....
        /*0098*/ 	.word	0xffffffff


	//   ....[20]....
        /*009c*/ 	.word	0xffffffff


	//   ....[21]....
        /*00a0*/ 	.word	0xffffffff


	//   ....[22]....
        /*00a4*/ 	.word	0xffffffff


	//   ....[23]....
        /*00a8*/ 	.word	0xffffffff


	//   ....[24]....
        /*00ac*/ 	.word	0xffffffff


	//   ....[25]....
        /*00b0*/ 	.word	0xffffffff


	//   ....[26]....
        /*00b4*/ 	.word	0xffffffff


	//   ....[27]....
        /*00b8*/ 	.word	0xffffffff


	//   ....[28]....
        /*00bc*/ 	.word	0xffffffff


	//   ....[29]....
        /*00c0*/ 	.word	0xffffffff


	//   ....[30]....
        /*00c4*/ 	.word	0xffffffff


	//   ....[31]....
        /*00c8*/ 	.word	0xffffffff


	//   ....[32]....
        /*00cc*/ 	.word	0xffffffff


	//   ....[33]....
        /*00d0*/ 	.word	0xffffffff


	//   ....[34]....
        /*00d4*/ 	.word	0xffffffff


	//   ....[35]....
        /*00d8*/ 	.word	0xffffffff


	//   ....[36]....
        /*00dc*/ 	.word	0xffffffff


	//   ....[37]....
        /*00e0*/ 	.word	0xffffffff


	//   ....[38]....
        /*00e4*/ 	.word	0xffffffff


	//   ....[39]....
        /*00e8*/ 	.word	0xffffffff


	//   ....[40]....
        /*00ec*/ 	.word	0xffffffff


	//   ....[41]....
        /*00f0*/ 	.word	0xffffffff


	//   ....[42]....
        /*00f4*/ 	.word	0xffffffff


	//   ....[43]....
        /*00f8*/ 	.word	0xffffffff


	//   ....[44]....
        /*00fc*/ 	.word	0xffffffff


	//   ....[45]....
        /*0100*/ 	.word	0xffffffff


	//   ....[46]....
        /*0104*/ 	.word	0xffffffff


	//   ....[47]....
        /*0108*/ 	.word	0xffffffff


	//   ....[48]....
        /*010c*/ 	.word	0xffffffff


	//   ....[49]....
        /*0110*/ 	.word	0xffffffff


	//----- nvinfo : EIATTR_COOP_GROUP_INSTR_OFFSETS
	.align		4
.L_32:
        /*0114*/ 	.byte	0x04, 0x28
        /*0116*/ 	.short	(.L_34 - .L_33)


	//   ....[0]....
.L_33:
        /*0118*/ 	.word	0x00000050


	//   ....[1]....
        /*011c*/ 	.word	0x00000080


	//   ....[2]....
        /*0120*/ 	.word	0x000001b0


	//   ....[3]....
        /*0124*/ 	.word	0x00000370


	//   ....[4]....
        /*0128*/ 	.word	0x00000530


	//   ....[5]....
        /*012c*/ 	.word	0x00000690


	//   ....[6]....
        /*0130*/ 	.word	0x00001470


	//   ....[7]....
        /*0134*/ 	.word	0x00001500


	//   ....[8]....
        /*0138*/ 	.word	0x00001550


	//   ....[9]....
        /*013c*/ 	.word	0x00001600


	//   ....[10]....
        /*0140*/ 	.word	0x00003fb0


	//   ....[11]....
        /*0144*/ 	.word	0x00003fe0


	//   ....[12]....
        /*0148*/ 	.word	0x00004000


	//   ....[13]....
        /*014c*/ 	.word	0x00004010


	//   ....[14]....
        /*0150*/ 	.word	0x00004020


	//   ....[15]....
        /*0154*/ 	.word	0x00004030


	//   ....[16]....
        /*0158*/ 	.word	0x00004040


	//   ....[17]....
        /*015c*/ 	.word	0x00004050


	//   ....[18]....
        /*0160*/ 	.word	0x00004080


	//   ....[19]....
        /*0164*/ 	.word	0x00004090


	//   ....[20]....
        /*0168*/ 	.word	0x000040c0


	//   ....[21]....
        /*016c*/ 	.word	0x000040d0


	//   ....[22]....
        /*0170*/ 	.word	0x00004110


	//   ....[23]....
        /*0174*/ 	.word	0x00004120


	//   ....[24]....
        /*0178*/ 	.word	0x00004150


	//   ....[25]....
        /*017c*/ 	.word	0x00004160


	//   ....[26]....
        /*0180*/ 	.word	0x00004e50


	//   ....[27]....
        /*0184*/ 	.word	0x00004e80


	//   ....[28]....
        /*0188*/ 	.word	0x00005740


	//   ....[29]....
        /*018c*/ 	.word	0x00005830


	//   ....[30]....
        /*0190*/ 	.word	0x00007ae0


	//   ....[31]....
        /*0194*/ 	.word	0x00007b20


	//   ....[32]....
        /*0198*/ 	.word	0x00007b60


	//   ....[33]....
        /*019c*/ 	.word	0x00007ba0


	//   ....[34]....
        /*01a0*/ 	.word	0x00007be0


	//   ....[35]....
        /*01a4*/ 	.word	0x00007c20


	//   ....[36]....
        /*01a8*/ 	.word	0x00007c60


	//   ....[37]....
        /*01ac*/ 	.word	0x00007ca0


	//   ....[38]....
        /*01b0*/ 	.word	0x00007ce0


	//   ....[39]....
        /*01b4*/ 	.word	0x00007d00


	//   ....[40]....
        /*01b8*/ 	.word	0x00007d10


	//   ....[41]....
        /*01bc*/ 	.word	0x00007d20


	//   ....[42]....
        /*01c0*/ 	.word	0x00007d30


	//   ....[43]....
        /*01c4*/ 	.word	0x00007d40


	//   ....[44]....
        /*01c8*/ 	.word	0x00007d50


	//   ....[45]....
        /*01cc*/ 	.word	0x00007d80


	//   ....[46]....
        /*01d0*/ 	.word	0x00008700


	//   ....[47]....
        /*01d4*/ 	.word	0x00008740


	//   ....[48]....
        /*01d8*/ 	.word	0x00008780


	//   ....[49]....
        /*01dc*/ 	.word	0x00008790


	//----- nvinfo : EIATTR_REG_RECONFIG
	.align		4
.L_34:
        /*01e0*/ 	.byte	0x01, 0x54
	.zero		2


	//----- nvinfo : EIATTR_SYSCALL_OFFSETS
	.align		4
        /*01e4*/ 	.byte	0x04, 0x46
        /*01e6*/ 	.short	(.L_36 - .L_35)


	//   ....[0]....
.L_35:
        /*01e8*/ 	.word	0x00009470


	//   ....[1]....
        /*01ec*/ 	.word	0x000095d0


	//----- nvinfo : EIATTR_MBARRIER_INSTR_OFFSETS
	.align		4
.L_36:
        /*01f0*/ 	.byte	0x04, 0x39
        /*01f2*/ 	.short	(.L_38 - .L_37)


	//   ....[0]....
.L_37:
        /*01f4*/ 	.word	0x00000320
        /*01f8*/ 	.word	0x000000ff
        /*01fc*/ 	.word	0x0001e050
        /*0200*/ 	.short	0x0100
        /*0202*/ 	.byte	0x0b
	.zero		1


	//   ....[1]....
        /*0204*/ 	.word	0x00000330
        /*0208*/ 	.word	0x000000ff
        /*020c*/ 	.word	0x0001e060
        /*0210*/ 	.short	0x0100
        /*0212*/ 	.byte	0x0b
	.zero		1


	//   ....[2]....
        /*0214*/ 	.word	0x00000340
        /*0218*/ 	.word	0x000000ff
        /*021c*/ 	.word	0x0001e058
        /*0220*/ 	.short	0x0100
        /*0222*/ 	.byte	0x0b
	.zero		1


	//   ....[3]....
        /*0224*/ 	.word	0x00000350
        /*0228*/ 	.word	0x000000ff
        /*022c*/ 	.word	0x0001e068
        /*0230*/ 	.short	0x0100
        /*0232*/ 	.byte	0x0b
	.zero		1


	//   ....[4]....
        /*0234*/ 	.word	0x00000480
        /*0238*/ 	.word	0x000000ff
        /*023c*/ 	.word	0x0001e000
        /*0240*/ 	.short	0x0100
        /*0242*/ 	.byte	0x0b
	.zero		1


	//   ....[5]....
        /*0244*/ 	.word	0x00000490
        /*0248*/ 	.word	0x000000ff
        /*024c*/ 	.word	0x0001e028
        /*0250*/ 	.short	0x0100
        /*0252*/ 	.byte	0x0b
	.zero		1


	//   ....[6]....
        /*0254*/ 	.word	0x000004a0
        /*0258*/ 	.word	0x000000ff
        /*025c*/ 	.word	0x0001e008
        /*0260*/ 	.short	0x0100
        /*0262*/ 	.byte	0x0b
	.zero		1


	//   ....[7]....
        /*0264*/ 	.word	0x000004b0
        /*0268*/ 	.word	0x000000ff
        /*026c*/ 	.word	0x0001e030
        /*0270*/ 	.short	0x0100
        /*0272*/ 	.byte	0x0b
	.zero		1


	//   ....[8]....
        /*0274*/ 	.word	0x000004c0
        /*0278*/ 	.word	0x000000ff
        /*027c*/ 	.word	0x0001e010
        /*0280*/ 	.short	0x0100
        /*0282*/ 	.byte	0x0b
	.zero		1


	//   ....[9]....
        /*0284*/ 	.word	0x000004d0
        /*0288*/ 	.word	0x000000ff
        /*028c*/ 	.word	0x0001e038
        /*0290*/ 	.short	0x0100
        /*0292*/ 	.byte	0x0b
	.zero		1


	//   ....[10]....
        /*0294*/ 	.word	0x000004e0
        /*0298*/ 	.word	0x000000ff
        /*029c*/ 	.word	0x0001e018
        /*02a0*/ 	.short	0x0100
        /*02a2*/ 	.byte	0x0b
	.zero		1


	//   ....[11]....
        /*02a4*/ 	.word	0x000004f0
        /*02a8*/ 	.word	0x000000ff
        /*02ac*/ 	.word	0x0001e040
        /*02b0*/ 	.short	0x0100
        /*02b2*/ 	.byte	0x0b
	.zero		1


	//   ....[12]....
        /*02b4*/ 	.word	0x00000500
        /*02b8*/ 	.word	0x000000ff
        /*02bc*/ 	.word	0x0001e020
        /*02c0*/ 	.short	0x0100
        /*02c2*/ 	.byte	0x0b
	.zero		1


	//   ....[13]....
        /*02c4*/ 	.word	0x00000510
        /*02c8*/ 	.word	0x000000ff
        /*02cc*/ 	.word	0x0001e048
        /*02d0*/ 	.short	0x0100
        /*02d2*/ 	.byte	0x0b
	.zero		1


	//   ....[14]....
        /*02d4*/ 	.word	0x00000640
        /*02d8*/ 	.word	0x000000ff
        /*02dc*/ 	.word	0x0001e070
        /*02e0*/ 	.short	0x0100
        /*02e2*/ 	.byte	0x0b
	.zero		1


	//   ....[15]....
        /*02e4*/ 	.word	0x00000650
        /*02e8*/ 	.word	0x000000ff
        /*02ec*/ 	.word	0x0001e080
        /*02f0*/ 	.short	0x0100
        /*02f2*/ 	.byte	0x0b
	.zero		1


	//   ....[16]....
        /*02f4*/ 	.word	0x00000660
        /*02f8*/ 	.word	0x000000ff
        /*02fc*/ 	.word	0x0001e078
        /*0300*/ 	.short	0x0100
        /*0302*/ 	.byte	0x0b
	.zero		1


	//   ....[17]....
        /*0304*/ 	.word	0x00000670
        /*0308*/ 	.word	0x000000ff
        /*030c*/ 	.word	0x0001e088
        /*0310*/ 	.short	0x0100
        /*0312*/ 	.byte	0x0b
	.zero		1


	//   ....[18]....
        /*0314*/ 	.word	0x000007b0
        /*0318*/ 	.word	0x000000ff
        /*031c*/ 	.word	0x0001e090
        /*0320*/ 	.short	0x0100
        /*0322*/ 	.byte	0x08
	.zero		1


	//   ....[19]....
        /*0324*/ 	.word	0x000007c0
        /*0328*/ 	.word	0x000000ff
        /*032c*/ 	.word	0x0001e098
        /*0330*/ 	.short	0x0100
        /*0332*/ 	.byte	0x08
	.zero		1


	//   ....[20]....
        /*0334*/ 	.word	0x000007d0
        /*0338*/ 	.word	0x000000ff
        /*033c*/ 	.word	0x0001e0a0
        /*0340*/ 	.short	0x0100
        /*0342*/ 	.byte	0x08
	.zero		1


	//   ....[21]....
        /*0344*/ 	.word	0x000007e0
        /*0348*/ 	.word	0x000000ff
        /*034c*/ 	.word	0x0001e0a8
        /*0350*/ 	.short	0x0100
        /*0352*/ 	.byte	0x08
	.zero		1


	//   ....[22]....
        /*0354*/ 	.word	0x000008e0
        /*0358*/ 	.word	0x000000ff
        /*035c*/ 	.word	0x0001e0c0
        /*0360*/ 	.short	0x0100
        /*0362*/ 	.byte	0x0b
	.zero		1


	//   ....[23]....
        /*0364*/ 	.word	0x000008f0
        /*0368*/ 	.word	0x000000ff
        /*036c*/ 	.word	0x0001e0e0
        /*0370*/ 	.short	0x0100
        /*0372*/ 	.byte	0x0b
	.zero		1


	//   ....[24]....
        /*0374*/ 	.word	0x00000900
        /*0378*/ 	.word	0x000000ff
        /*037c*/ 	.word	0x0001e0c8
        /*0380*/ 	.short	0x0100
        /*0382*/ 	.byte	0x0b
	.zero		1


	//   ....[25]....
        /*0384*/ 	.word	0x00000910
        /*0388*/ 	.word	0x000000ff
        /*038c*/ 	.word	0x0001e0e8
        /*0390*/ 	.short	0x0100
        /*0392*/ 	.byte	0x0b
	.zero		1


	//   ....[26]....
        /*0394*/ 	.word	0x00000920
        /*0398*/ 	.word	0x000000ff
        /*039c*/ 	.word	0x0001e0d0
        /*03a0*/ 	.short	0x0100
        /*03a2*/ 	.byte	0x0b
	.zero		1


	//   ....[27]....
        /*03a4*/ 	.word	0x00000930
        /*03a8*/ 	.word	0x000000ff
        /*03ac*/ 	.word	0x0001e0f0
        /*03b0*/ 	.short	0x0100
        /*03b2*/ 	.byte	0x0b
	.zero		1


	//   ....[28]....
        /*03b4*/ 	.word	0x00000940
        /*03b8*/ 	.word	0x000000ff
        /*03bc*/ 	.word	0x0001e0d8
        /*03c0*/ 	.short	0x0100
        /*03c2*/ 	.byte	0x0b
	.zero		1


	//   ....[29]....
        /*03c4*/ 	.word	0x00000950
        /*03c8*/ 	.word	0x000000ff
        /*03cc*/ 	.word	0x0001e0f8
        /*03d0*/ 	.short	0x0100
        /*03d2*/ 	.byte	0x0b
	.zero		1


	//   ....[30]....
        /*03d4*/ 	.word	0x00000d50
        /*03d8*/ 	.word	0x000000ff
        /*03dc*/ 	.word	0x0001e050
        /*03e0*/ 	.short	0x010a
        /*03e2*/ 	.byte	0x07
	.zero		1


	//   ....[31]....
        /*03e4*/ 	.word	0x00000dc0
        /*03e8*/ 	.word	0x000000ff
        /*03ec*/ 	.word	0x0001e000
        /*03f0*/ 	.short	0x010a
        /*03f2*/ 	.byte	0x24
	.zero		1


	//   ....[32]....
        /*03f4*/ 	.word	0x00000e30
        /*03f8*/ 	.word	0x000000ff
        /*03fc*/ 	.word	0x00000000
        /*0400*/ 	.short	0x010a
        /*0402*/ 	.byte	0x0a
	.zero		1


	//   ....[33]....
        /*0404*/ 	.word	0x00002bc0
        /*0408*/ 	.word	0x00000009
        /*040c*/ 	.word	0x00000000
        /*0410*/ 	.short	0x0101
        /*0412*/ 	.byte	0x1c
	.zero		1


	//   ....[34]....
        /*0414*/ 	.word	0x00004210
        /*0418*/ 	.word	0x000000ff
        /*041c*/ 	.word	0x0001e008
        /*0420*/ 	.short	0x010a
        /*0422*/ 	.byte	0x24
	.zero		1


	//   ....[35]....
        /*0424*/ 	.word	0x000048d0
        /*0428*/ 	.word	0x000000ff
        /*042c*/ 	.word	0x00000000
        /*0430*/ 	.short	0x0101
        /*0432*/ 	.byte	0x05
	.zero		1


	//   ....[36]....
        /*0434*/ 	.word	0x00004a20
        /*0438*/ 	.word	0x000000ff
        /*043c*/ 	.word	0x0001e000
        /*0440*/ 	.short	0x010a
        /*0442*/ 	.byte	0x07
	.zero		1


	//   ....[37]....
        /*0444*/ 	.word	0x00007b10
        /*0448*/ 	.word	0x000000ff
        /*044c*/ 	.word	0x0001e000
        /*0450*/ 	.short	0x010a
        /*0452*/ 	.byte	0x07
	.zero		1


	//   ....[38]....
        /*0454*/ 	.word	0x00007ea0
        /*0458*/ 	.word	0x000000ff
        /*045c*/ 	.word	0x0001e000
        /*0460*/ 	.short	0x010a
        /*0462*/ 	.byte	0x07
	.zero		1


	//   ....[39]....
        /*0464*/ 	.word	0x00008550
        /*0468*/ 	.word	0x000000ff
        /*046c*/ 	.word	0x00000000
        /*0470*/ 	.short	0x0101
        /*0472*/ 	.byte	0x07
	.zero		1


	//   ....[40]....
        /*0474*/ 	.word	0x00008600
        /*0478*/ 	.word	0x000000ff
        /*047c*/ 	.word	0x00000000
        /*0480*/ 	.short	0x0101
        /*0482*/ 	.byte	0x04
	.zero		1


	//   ....[41]....
        /*0484*/ 	.word	0x00008ea0
        /*0488*/ 	.word	0x000000ff
        /*048c*/ 	.word	0x0001e098
        /*0490*/ 	.short	0x010a
        /*0492*/ 	.byte	0x04
	.zero		1


	//   ....[42]....
        /*0494*/ 	.word	0x0000a880
        /*0498*/ 	.word	0x00000000
        /*049c*/ 	.word	0x0001e090
        /*04a0*/ 	.short	0x0101
        /*04a2*/ 	.byte	0x24
	.zero		1


	//   ....[43]....
        /*04a4*/ 	.word	0x0000a9d0
        /*04a8*/ 	.word	0x00000004
        /*04ac*/ 	.word	0x0001e060
        /*04b0*/ 	.short	0x010a
        /*04b2*/ 	.byte	0x3f
	.zero		1


	//   ....[44]....
        /*04b4*/ 	.word	0x0000add0
        /*04b8*/ 	.word	0x00000005
        /*04bc*/ 	.word	0x0001e028
        /*04c0*/ 	.short	0x010a
        /*04c2*/ 	.byte	0x3f
	.zero		1


	//   ....[45]....
        /*04c4*/ 	.word	0x0000b1d0
        /*04c8*/ 	.word	0x00000005
        /*04cc*/ 	.word	0x0001e060
        /*04d0*/ 	.short	0x010a
        /*04d2*/ 	.byte	0x3f
	.zero		1


	//   ....[46]....
        /*04d4*/ 	.word	0x0000b600
        /*04d8*/ 	.word	0x00000004
        /*04dc*/ 	.word	0x0001e028
        /*04e0*/ 	.short	0x010a
        /*04e2*/ 	.byte	0x3f
	.zero		1


	//   ....[47]....
        /*04e4*/ 	.word	0x0000b930
        /*04e8*/ 	.word	0x00000006
        /*04ec*/ 	.word	0x0001e028
        /*04f0*/ 	.short	0x010a
        /*04f2*/ 	.byte	0x3f
	.zero		1


	//   ....[48]....
        /*04f4*/ 	.word	0x0000bd60
        /*04f8*/ 	.word	0x00000006
        /*04fc*/ 	.word	0x0001e028
        /*0500*/ 	.short	0x010a
        /*0502*/ 	.byte	0x3f
	.zero		1


	//   ....[49]....
        /*0504*/ 	.word	0x0000bfc0
        /*0508*/ 	.word	0x00000003
        /*050c*/ 	.word	0x0001e050
        /*0510*/ 	.short	0x010a
        /*0512*/ 	.byte	0x3f
	.zero		1


	//   ....[50]....
        /*0514*/ 	.word	0x0000c020
        /*0518*/ 	.word	0x00000003
        /*051c*/ 	.word	0x0001e000
        /*0520*/ 	.short	0x010a
        /*0522*/ 	.byte	0x3f
	.zero		1


	//   ....[51]....
        /*0524*/ 	.word	0x0000c080
        /*0528*/ 	.word	0x00000004
        /*052c*/ 	.word	0x00000000
        /*0530*/ 	.short	0x010a
        /*0532*/ 	.byte	0x3f
	.zero		1


	//   ....[52]....
        /*0534*/ 	.word	0x0000c0e0
        /*0538*/ 	.word	0x00000009
        /*053c*/ 	.word	0x0001e008
        /*0540*/ 	.short	0x010a
        /*0542*/ 	.byte	0x3f
	.zero		1


	//   ....[53]....
        /*0544*/ 	.word	0x0000c140
        /*0548*/ 	.word	0x00000004
        /*054c*/ 	.word	0x0001e000
        /*0550*/ 	.short	0x010a
        /*0552*/ 	.byte	0x3f
	.zero		1


	//   ....[54]....
        /*0554*/ 	.word	0x0000c1a0
        /*0558*/ 	.word	0x0000000b
        /*055c*/ 	.word	0x0001e000
        /*0560*/ 	.short	0x010a
        /*0562*/ 	.byte	0x3f
	.zero		1


	//   ....[55]....
        /*0564*/ 	.word	0x0000c200
        /*0568*/ 	.word	0x00000003
        /*056c*/ 	.word	0x0001e098
        /*0570*/ 	.short	0x010a
        /*0572*/ 	.byte	0x3f
	.zero		1


	//   ....[56]....
        /*0574*/ 	.word	0x0000c250
        /*0578*/ 	.word	0x00000004
        /*057c*/ 	.word	0x0001e060
        /*0580*/ 	.short	0x010a
        /*0582*/ 	.byte	0x3f
	.zero		1


	//   ....[57]....
        /*0584*/ 	.word	0x0000c2a0
        /*0588*/ 	.word	0x00000005
        /*058c*/ 	.word	0x0001e028
        /*0590*/ 	.short	0x010a
        /*0592*/ 	.byte	0x3f
	.zero		1


	//   ....[58]....
        /*0594*/ 	.word	0x0000c2f0
        /*0598*/ 	.word	0x00000005
        /*059c*/ 	.word	0x0001e060
        /*05a0*/ 	.short	0x010a
        /*05a2*/ 	.byte	0x3f
	.zero		1


	//   ....[59]....
        /*05a4*/ 	.word	0x0000c340
        /*05a8*/ 	.word	0x00000004
        /*05ac*/ 	.word	0x0001e028
        /*05b0*/ 	.short	0x010a
        /*05b2*/ 	.byte	0x3f
	.zero		1


	//   ....[60]....
        /*05b4*/ 	.word	0x0000c390
        /*05b8*/ 	.word	0x00000006
        /*05bc*/ 	.word	0x0001e028
        /*05c0*/ 	.short	0x010a
        /*05c2*/ 	.byte	0x3f
	.zero		1


	//   ....[61]....
        /*05c4*/ 	.word	0x0000c3e0
        /*05c8*/ 	.word	0x00000006
        /*05cc*/ 	.word	0x0001e028
        /*05d0*/ 	.short	0x010a
        /*05d2*/ 	.byte	0x3f
	.zero		1


	//----- nvinfo : EIATTR_NUM_MBARRIERS
	.align		4
.L_38:
        /*05d4*/ 	.byte	0x03, 0x38
        /*05d6*/ 	.short	0x001e


	//----- nvinfo : EIATTR_EXIT_INSTR_OFFSETS
	.align		4
        /*05d8*/ 	.byte	0x04, 0x1c
        /*05da*/ 	.short	(.L_40 - .L_39)


	//   ....[0]....
.L_39:
        /*05dc*/ 	.word	0x000009f0


	//   ....[1]....
        /*05e0*/ 	.word	0x0000a890


	//   ....[2]....
        /*05e4*/ 	.word	0x0000a8d0


	//   ....[3]....
        /*05e8*/ 	.word	0x0000b800


	//   ....[4]....
        /*05ec*/ 	.word	0x0000bfa0


	//----- nvinfo : EIATTR_MAX_THREADS
	.align		4
.L_40:
        /*05f0*/ 	.byte	0x04, 0x05
        /*05f2*/ 	.short	(.L_42 - .L_41)
.L_41:
        /*05f4*/ 	.word	0x00000180
        /*05f8*/ 	.word	0x00000001
        /*05fc*/ 	.word	0x00000001


	//----- nvinfo : EIATTR_CRS_STACK_SIZE
	.align		4
.L_42:
        /*0600*/ 	.byte	0x04, 0x1e
        /*0602*/ 	.short	(.L_44 - .L_43)
.L_43:
        /*0604*/ 	.word	0x00000000


	//----- nvinfo : EIATTR_CBANK_PARAM_SIZE
	.align		4
.L_44:
        /*0608*/ 	.byte	0x03, 0x19
        /*060a*/ 	.short	0x0870


	//----- nvinfo : EIATTR_PARAM_CBANK
	.align		4
        /*060c*/ 	.byte	0x04, 0x0a
        /*060e*/ 	.short	(.L_46 - .L_45)
	.align		4
.L_45:
        /*0610*/ 	.word	index@(.nv.constant0._ZN7cutlass13device_kernelINS_4fmha6kernel28FmhaKernelTmaWarpSpecializedINS1_10collective30FmhaMainloopTmaWarpSpecializedINS_12float_e4m3_tEffN4cute5tupleIJNS7_1CILi128EEESA_NS9_ILi160EEEEEENS8_IJiNS9_ILi1EEENS8_IJiiEEEEEESF_NS8_IJSD_iSE_EEENS4_13DefaultFusionEJEEENS4_15FmhaFwdEpilogueIS6_fNS8_IJNS9_ILi64EEESB_SA_EEEEENS2_23IndividualTileSchedulerEJEEEEEvNT_6ParamsE)
        /*0614*/ 	.short	0x0210
        /*0616*/ 	.short	0x0870


	//----- nvinfo : EIATTR_SW_WAR
	.align		4
.L_46:
        /*0618*/ 	.byte	0x04, 0x36
        /*061a*/ 	.short	(.L_48 - .L_47)
.L_47:
        /*061c*/ 	.word	0x00000008
.L_48:


//--------------------- .nv.callgraph             --------------------------
	.section	.nv.callgraph,"",@"SHT_CUDA_CALLGRAPH"
	.align	4
	.sectionentsize	8
	.align		4
        /*0000*/ 	.word	0x00000000
	.align		4
        /*0004*/ 	.word	0xffffffff
	.align		4
        /*0008*/ 	.word	index@(_ZN7cutlass13device_kernelINS_4fmha6kernel28FmhaKernelTmaWarpSpecializedINS1_10collective30FmhaMainloopTmaWarpSpecializedINS_12float_e4m3_tEffN4cute5tupleIJNS7_1CILi128EEESA_NS9_ILi160EEEEEENS8_IJiNS9_ILi1EEENS8_IJiiEEEEEESF_NS8_IJSD_iSE_EEENS4_13DefaultFusionEJEEENS4_15FmhaFwdEpilogueIS6_fNS8_IJNS9_ILi64EEESB_SA_EEEEENS2_23IndividualTileSchedulerEJEEEEEvNT_6ParamsE)
	.align		4
        /*000c*/ 	.word	index@(__assertfail)
	.align		4
        /*0010*/ 	.word	0x00000000
	.align		4
        /*0014*/ 	.word	0xfffffffe
	.align		4
        /*0018*/ 	.word	0x00000000
	.align		4
        /*001c*/ 	.word	0xfffffffd
	.align		4
        /*0020*/ 	.word	0x00000000
	.align		4
        /*0024*/ 	.word	0xfffffffc


//--------------------- .nv.constant4             --------------------------
	.section	.nv.constant4,"a",@progbits
	.align	8
	.align		8
.nv.constant4:
        /*0000*/ 	.dword	__assertfail
	.align		8
        /*0008*/ 	.dword	__unnamed_1
	.align		8
        /*0010*/ 	.dword	__unnamed_2
	.align		8
        /*0018*/ 	.dword	_ZN39_INTERNAL_e4a3c122_4_k_cu_199add4b_26994cuda3std3__45__cpo5beginE
	.align		8
        /*0020*/ 	.dword	_ZN39_INTERNAL_e4a3c122_4_k_cu_199add4b_26994cuda3std3__45__cpo3endE
	.align		8
        /*0028*/ 	.dword	_ZN39_INTERNAL_e4a3c122_4_k_cu_199add4b_26994cuda3std3__45__cpo6cbeginE
	.align		8
        /*0030*/ 	.dword	_ZN39_INTERNAL_e4a3c122_4_k_cu_199add4b_26994cuda3std3__45__cpo4cendE
	.align		8
        /*0038*/ 	.dword	_ZN39_INTERNAL_e4a3c122_4_k_cu_199add4b_26994cuda3std3__441_GLOBAL__N__e4a3c122_4_k_cu_199add4b_26996ignoreE
	.align		8
        /*0040*/ 	.dword	_ZN39_INTERNAL_e4a3c122_4_k_cu_199add4b_26994cuda3std3__419piecewise_constructE
	.align		8
        /*0048*/ 	.dword	_ZN39_INTERNAL_e4a3c122_4_k_cu_199add4b_26994cuda3std3__48in_placeE
	.align		8
        /*0050*/ 	.dword	_ZN39_INTERNAL_e4a3c122_4_k_cu_199add4b_26994cuda3std6ranges3__45__cpo4swapE
	.align		8
        /*0058*/ 	.dword	_ZN39_INTERNAL_e4a3c122_4_k_cu_199add4b_26994cuda3std6ranges3__45__cpo9iter_moveE
	.align		8
        /*0060*/ 	.dword	_ZN39_INTERNAL_e4a3c122_4_k_cu_199add4b_26994cute7productE
	.align		8
        /*0068*/ 	.dword	_ZN39_INTERNAL_e4a3c122_4_k_cu_199add4b_26994cute1_E
	.align		8
        /*0070*/ 	.dword	$str$24
	.align		8
        /*0078*/ 	.dword	$str$25


//--------------------- .text._ZN7cutlass13device_kernelINS_4fmha6kernel28FmhaKernelTmaWarpSpecializedINS1_10collective30FmhaMainloopTmaWarpSpecializedINS_12float_e4m3_tEffN4cute5tupleIJNS7_1CILi128EEESA_NS9_ILi160EEEEEENS8_IJiNS9_ILi1EEENS8_IJiiEEEEEESF_NS8_IJSD_iSE_EEENS4_13DefaultFusionEJEEENS4_15FmhaFwdEpilogueIS6_fNS8_IJNS9_ILi64EEESB_SA_EEEEENS2_23IndividualTileSchedulerEJEEEEEvNT_6ParamsE --------------------------
	.section	.text._ZN7cutlass13device_kernelINS_4fmha6kernel28FmhaKernelTmaWarpSpecializedINS1_10collective30FmhaMainloopTmaWarpSpecializedINS_12float_e4m3_tEffN4cute5tupleIJNS7_1CILi128EEESA_NS9_ILi160EEEEEENS8_IJiNS9_ILi1EEENS8_IJiiEEEEEESF_NS8_IJSD_iSE_EEENS4_13DefaultFusionEJEEENS4_15FmhaFwdEpilogueIS6_fNS8_IJNS9_ILi64EEESB_SA_EEEEENS2_23IndividualTileSchedulerEJEEEEEvNT_6ParamsE,"ax",@progbits
	.align	128
.text._ZN7cutlass13device_kernelINS_4fmha6kernel28FmhaKernelTmaWarpSpecializedINS1_10collective30FmhaMainloopTmaWarpSpecializedINS_12float_e4m3_tEffN4cute5tupleIJNS7_1CILi128EEESA_NS9_ILi160EEEEEENS8_IJiNS9_ILi1EEENS8_IJiiEEEEEESF_NS8_IJSD_iSE_EEENS4_13DefaultFusionEJEEENS4_15FmhaFwdEpilogueIS6_fNS8_IJNS9_ILi64EEESB_SA_EEEEENS2_23IndividualTileSchedulerEJEEEEEvNT_6ParamsE:
        .type           _ZN7cutlass13device_kernelINS_4fmha6kernel28FmhaKernelTmaWarpSpecializedINS1_10collective30FmhaMainloopTmaWarpSpecializedINS_12float_e4m3_tEffN4cute5tupleIJNS7_1CILi128EEESA_NS9_ILi160EEEEEENS8_IJiNS9_ILi1EEENS8_IJiiEEEEEESF_NS8_IJSD_iSE_EEENS4_13DefaultFusionEJEEENS4_15FmhaFwdEpilogueIS6_fNS8_IJNS9_ILi64EEESB_SA_EEEEENS2_23IndividualTileSchedulerEJEEEEEvNT_6ParamsE,@function
        .size           _ZN7cutlass13device_kernelINS_4fmha6kernel28FmhaKernelTmaWarpSpecializedINS1_10collective30FmhaMainloopTmaWarpSpecializedINS_12float_e4m3_tEffN4cute5tupleIJNS7_1CILi128EEESA_NS9_ILi160EEEEEENS8_IJiNS9_ILi1EEENS8_IJiiEEEEEESF_NS8_IJSD_iSE_EEENS4_13DefaultFusionEJEEENS4_15FmhaFwdEpilogueIS6_fNS8_IJNS9_ILi64EEESB_SA_EEEEENS2_23IndividualTileSchedulerEJEEEEEvNT_6ParamsE,(.L_x_112 - _ZN7cutlass13device_kernelINS_4fmha6kernel28FmhaKernelTmaWarpSpecializedINS1_10collective30FmhaMainloopTmaWarpSpecializedINS_12float_e4m3_tEffN4cute5tupleIJNS7_1CILi128EEESA_NS9_ILi160EEEEEENS8_IJiNS9_ILi1EEENS8_IJiiEEEEEESF_NS8_IJSD_iSE_EEENS4_13DefaultFusionEJEEENS4_15FmhaFwdEpilogueIS6_fNS8_IJNS9_ILi64EEESB_SA_EEEEENS2_23IndividualTileSchedulerEJEEEEEvNT_6ParamsE)
        .other          _ZN7cutlass13device_kernelINS_4fmha6kernel28FmhaKernelTmaWarpSpecializedINS1_10collective30FmhaMainloopTmaWarpSpecializedINS_12float_e4m3_tEffN4cute5tupleIJNS7_1CILi128EEESA_NS9_ILi160EEEEEENS8_IJiNS9_ILi1EEENS8_IJiiEEEEEESF_NS8_IJSD_iSE_EEENS4_13DefaultFusionEJEEENS4_15FmhaFwdEpilogueIS6_fNS8_IJNS9_ILi64EEESB_SA_EEEEENS2_23IndividualTileSchedulerEJEEEEEvNT_6ParamsE,@"STO_CUDA_ENTRY STV_DEFAULT"
_ZN7cutlass13device_kernelINS_4fmha6kernel28FmhaKernelTmaWarpSpecializedINS1_10collective30FmhaMainloopTmaWarpSpecializedINS_12float_e4m3_tEffN4cute5tupleIJNS7_1CILi128EEESA_NS9_ILi160EEEEEENS8_IJiNS9_ILi1EEENS8_IJiiEEEEEESF_NS8_IJSD_iSE_EEENS4_13DefaultFusionEJEEENS4_15FmhaFwdEpilogueIS6_fNS8_IJNS9_ILi64EEESB_SA_EEEEENS2_23IndividualTileSchedulerEJEEEEEvNT_6ParamsE:
[----:B------:R-:W1:Y:S01]  /*0000*/  LDC R1, c[0x0][0x28] ;  /* 0x00000a00ff017b82 */ /* 0x000e620000000800 */
[----:B------:R-:W2:Y:S01]  /*0010*/  S2R R0, SR_TID.X ;  /* 0x0000000000007919 */ /* 0x000ea20000002100 */
[----:B------:R-:W-:Y:S01]  /*0020*/  ELECT P1, URZ, PT ;  /* 0x00000000003f782f */ /* 0x000fe20003820000 */
[----:B------:R-:W-:Y:S01]  /*0030*/  BSSY B0, `(.L_x_0) ;  /* 0x0000017000007945 */ /* 0x000fe20003800000 */
[----:B--2---:R-:W-:-:S05]  /*0040*/  SHF.R.U32.HI R2, RZ, 0x5, R0 ;  /* 0x00000005ff027819 */ /* 0x004fca0000011600 */
[----:B------:R-:W2:Y:S02]  /*0050*/  SHFL.IDX PT, R3, R2, RZ, 0x1f ;  /* 0x00001fff02037589 */ /* 0x000ea400000e0000 */
[----:B--2---:R-:W-:Y:S02]  /*0060*/  R2UR UR4, R3 ;  /* 0x00000000030472ca */ /* 0x004fe400000e0000 */
[----:B------:R-:W-:-:S06]  /*0070*/  SHF.R.U32.HI R3, RZ, 0x7, R0 ;  /* 0x00000007ff037819 */ /* 0x000fcc0000011600 */
[----:B------:R-:W2:Y:S05]  /*0080*/  SHFL.IDX PT, R3, R3, RZ, 0x1f ;  /* 0x00001fff03037589 */ /* 0x000eaa00000e0000 */
[----:B------:R-:W-:Y:S02]  /*0090*/  USHF.R.S32.HI UR5, URZ, 0x1f, UR4 ;  /* 0x0000001f3f057899 */ /* 0x000fe40008011404 */
[----:B------:R-:W-:Y:S02]  /*00a0*/  ISETP.NE.OR P0, PT, RZ, UR4, !P1 ;  /* 0x00000004ff007c0c */ /* 0x000fe4000cf05670 */
[----:B------:R-:W-:-:S04]  /*00b0*/  ULEA.HI UR5, UR5, UR4, URZ, 0x2 ;  /* 0x0000000405057291 */ /* 0x000fc8000f8f103f */
[----:B------:R-:W-:-:S04]  /*00c0*/  ULOP3.LUT UR5, UR5, 0xfffffffc, URZ, 0xc0, !UPT ;  /* 0xfffffffc05057892 */ /* 0x000fc8000f8ec03f */
[----:B------:R-:W-:-:S03]  /*00d0*/  UIADD3 UR5, UR4, -UR5, URZ ;  /* 0x8000000504057290 */ /* 0x000fc6000fffe03f */
[----:B-1----:R-:W-:Y:S09]  /*00e0*/  @P0 BRA `(.L_x_1) ;  /* 0x00000000002c0947 */ /* 0x002ff20003800000 */
[----:B------:R-:W-:Y:S02]  /*00f0*/  ULDC.64 UR6, c[0x0][0x198] ;  /* 0x0000660000067ab9 */ /* 0x000fe40000000a00 */
[----:B------:R-:W-:Y:S02]  /*0100*/  UIADD3 UR8, UP0, UR6, 0xf0, URZ ;  /* 0x000000f006087890 */ /* 0x000fe4000ff1e03f */
[----:B------:R-:W-:Y:S02]  /*0110*/  UIADD3 UR10, UP1, UR6, 0x1f0, URZ ;  /* 0x000001f0060a7890 */ /* 0x000fe4000ff3e03f */
[----:B------:R-:W-:Y:S02]  /*0120*/  UIADD3 UR6, UP2, UR6, 0x2f0, URZ ;  /* 0x000002f006067890 */ /* 0x000fe4000ff5e03f */
[----:B------:R-:W-:Y:S02]  /*0130*/  UIADD3.X UR9, URZ, UR7, URZ, UP0, !UPT ;  /* 0x000000073f097290 */ /* 0x000fe400087fe43f */
[----:B------:R-:W-:-:S02]  /*0140*/  UIADD3.X UR11, URZ, UR7, URZ, UP1, !UPT ;  /* 0x000000073f0b7290 */ /* 0x000fc40008ffe43f */
[----:B------:R-:W-:-:S05]  /*0150*/  UIADD3.X UR7, URZ, UR7, URZ, UP2, !UPT ;  /* 0x000000073f077290 */ /* 0x000fca00097fe43f */
[----:B------:R1:W-:Y:S02]  /*0160*/  UTMACCTL.PF [UR8] ;  /* 0x00000000080079b9 */ /* 0x0003e40008040000 */
[----:B------:R1:W-:Y:S02]  /*0170*/  UTMACCTL.PF [UR10] ;  /* 0x000000000a0079b9 */ /* 0x0003e40008040000 */
[----:B------:R1:W-:Y:S02]  /*0180*/  UTMACCTL.PF [UR6] ;  /* 0x00000000060079b9 */ /* 0x0003e40008040000 */
[----:B-1----:R-:W-:Y:S01]  /*0190*/  NOP ;  /* 0x0000000000007918 */ /* 0x002fe20000000000 */
.L_x_1:
[----:B------:R-:W-:Y:S05]  /*01a0*/  BSYNC B0 ;  /* 0x0000000000007941 */ /* 0x000fea0003800000 */
.L_x_0:
[----:B------:R-:W1:Y:S01]  /*01b0*/  SHFL.IDX PT, R4, R2, RZ, 0x1f ;  /* 0x00001fff02047589 */ /* 0x000e6200000e0000 */
[----:B--2---:R-:W-:Y:S01]  /*01c0*/  R2UR UR37, R3 ;  /* 0x00000000032572ca */ /* 0x004fe200000e0000 */
[----:B------:R-:W-:-:S12]  /*01d0*/  UISETP.NE.AND UP0, UPT, UR5, 0x1, UPT ;  /* 0x000000010500788c */ /* 0x000fd8000bf05270 */
[----:B------:R-:W-:Y:S02]  /*01e0*/  UIADD3 UR10, UR37, -0x1, URZ ;  /* 0xffffffff250a7890 */ /* 0x000fe4000fffe03f */
[----:B------:R-:W-:Y:S02]  /*01f0*/  UISETP.EQ.AND UP0, UPT, UR37, URZ, !UP0 ;  /* 0x0000003f2500728c */ /* 0x000fe4000c702270 */
[----:B------:R-:W-:Y:S02]  /*0200*/  UISETP.GE.U32.AND UP1, UPT, UR10, 0x4, UPT ;  /* 0x000000040a00788c */ /* 0x000fe4000bf26070 */
[----:B------:R-:W-:Y:S01]  /*0210*/  USEL UR4, URZ, 0x1, !UP0 ;  /* 0x000000013f047887 */ /* 0x000fe2000c000000 */
[----:B-1----:R-:W-:-:S03]  /*0220*/  ISETP.NE.AND P0, PT, R4, RZ, PT ;  /* 0x000000ff0400720c */ /* 0x002fc60003f05270 */
[----:B------:R-:W-:-:S10]  /*0230*/  USEL UR4, UR4, 0x2, UP1 ;  /* 0x0000000204047887 */ /* 0x000fd40008800000 */
[----:B------:R-:W-:Y:S05]  /*0240*/  @P0 BRA `(.L_x_2) ;  /* 0x0000000000480947 */ /* 0x000fea0003800000 */
[----:B------:R-:W1:Y:S01]  /*0250*/  S2UR UR11, SR_CgaCtaId ;  /* 0x00000000000b79c3 */ /* 0x000e620000008800 */
[----:B------:R-:W-:Y:S01]  /*0260*/  UMOV UR6, 0x400 ;  /* 0x0000040000067882 */ /* 0x000fe20000000000 */
[----:B------:R-:W-:Y:S01]  /*0270*/  UMOV UR7, 0x1 ;  /* 0x0000000100077882 */ /* 0x000fe20000000000 */
[----:B------:R-:W-:Y:S01]  /*0280*/  UMOV UR8, 0x80 ;  /* 0x0000008000087882 */ /* 0x000fe20000000000 */
[----:B------:R-:W-:Y:S01]  /*0290*/  ELECT P0, URZ, PT ;  /* 0x00000000003f782f */ /* 0x000fe20003800000 */
[----:B------:R-:W-:-:S04]  /*02a0*/  UIADD3 UR8, -UR8, 0x100000, URZ ;  /* 0x0010000008087890 */ /* 0x000fc8000fffe13f */
[----:B------:R-:W-:Y:S02]  /*02b0*/  USHF.L.U32 UR9, UR8, 0xb, URZ ;  /* 0x0000000b08097899 */ /* 0x000fe4000800063f */
[----:B------:R-:W-:Y:S02]  /*02c0*/  USHF.L.U32 UR8, UR8, 0x1, URZ ;  /* 0x0000000108087899 */ /* 0x000fe4000800063f */
[----:B-1----:R-:W-:Y:S02]  /*02d0*/  ULEA UR11, UR11, UR6, 0x18 ;  /* 0x000000060b0b7291 */ /* 0x002fe4000f8ec03f */
[----:B------:R-:W-:-:S04]  /*02e0*/  UIADD3 UR6, -UR7, 0x100000, URZ ;  /* 0x0010000007067890 */ /* 0x000fc8000fffe13f */
[----:B------:R-:W-:Y:S02]  /*02f0*/  USHF.L.U32 UR7, UR6, 0xb, URZ ;  /* 0x0000000b06077899 */ /* 0x000fe4000800063f */
[----:B------:R-:W-:Y:S01]  /*0300*/  USHF.L.U32 UR6, UR6, 0x1, URZ ;  /* 0x0000000106067899 */ /* 0x000fe2000800063f */
[----:B------:R-:W1:Y:S11]  /*0310*/  FENCE.VIEW.ASYNC.S ;  /* 0x00000000000073c6 */ /* 0x000e760000000000 */
[----:B-1----:R1:W2:Y:S01]  /*0320*/  SYNCS.EXCH.64 URZ, [UR11+0x1e050], UR6 ;  /* 0x01e050060b3f75b2 */ /* 0x0022a20008000100 */
[----:B------:R1:W3:Y:S01]  /*0330*/  SYNCS.EXCH.64 URZ, [UR11+0x1e060], UR8 ;  /* 0x01e060080b3f75b2 */ /* 0x0002e20008000100 */
[----:B------:R1:W4:Y:S01]  /*0340*/  SYNCS.EXCH.64 URZ, [UR11+0x1e058], UR6 ;  /* 0x01e058060b3f75b2 */ /* 0x0003220008000100 */
[----:B------:R1:W1:Y:S01]  /*0350*/  SYNCS.EXCH.64 URZ, [UR11+0x1e068], UR8 ;  /* 0x01e068080b3f75b2 */ /* 0x0002620008000100 */
[----:B------:R-:W-:Y:S01]  /*0360*/  NOP ;  /* 0x0000000000007918 */ /* 0x000fe20000000000 */
.L_x_2:
[----:B------:R-:W5:Y:S01]  /*0370*/  SHFL.IDX PT, R3, R2, RZ, 0x1f ;  /* 0x00001fff02037589 */ /* 0x000f6200000e0000 */
[----:B------:R-:W-:Y:S01]  /*0380*/  NOP ;  /* 0x0000000000007918 */ /* 0x000fe20000000000 */
[----:B-----5:R-:W-:-:S13]  /*0390*/  ISETP.NE.AND P0, PT, R3, RZ, PT ;  /* 0x000000ff0300720c */ /* 0x020fda0003f05270 */
[----:B------:R-:W-:Y:S05]  /*03a0*/  @P0 BRA `(.L_x_3) ;  /* 0x0000000000600947 */ /* 0x000fea0003800000 */
[----:B-1----:R-:W1:Y:S01]  /*03b0*/  S2UR UR7, SR_CgaCtaId ;  /* 0x00000000000779c3 */ /* 0x002e620000008800 */
[----:B------:R-:W-:Y:S01]  /*03c0*/  UMOV UR6, 0x400 ;  /* 0x0000040000067882 */ /* 0x000fe20000000000 */
[----:B------:R-:W-:Y:S01]  /*03d0*/  UMOV UR8, 0x1 ;  /* 0x0000000100087882 */ /* 0x000fe20000000000 */
[----:B------:R-:W-:Y:S01]  /*03e0*/  UMOV UR12, 0x100 ;  /* 0x00000100000c7882 */ /* 0x000fe20000000000 */
[----:B------:R-:W-:-:S04]  /*03f0*/  UIADD3 UR8, -UR8, 0x100000, URZ ;  /* 0x0010000008087890 */ /* 0x000fc8000fffe13f */
[----:B------:R-:W-:Y:S02]  /*0400*/  USHF.L.U32 UR9, UR8, 0xb, URZ ;  /* 0x0000000b08097899 */ /* 0x000fe4000800063f */
[----:B------:R-:W-:Y:S01]  /*0410*/  USHF.L.U32 UR8, UR8, 0x1, URZ ;  /* 0x0000000108087899 */ /* 0x000fe2000800063f */
[----:B------:R-:W-:Y:S01]  /*0420*/  ELECT P0, URZ, PT ;  /* 0x00000000003f782f */ /* 0x000fe20003800000 */
[----:B-1----:R-:W-:Y:S02]  /*0430*/  ULEA UR11, UR7, UR6, 0x18 ;  /* 0x00000006070b7291 */ /* 0x002fe4000f8ec03f */
[----:B------:R-:W-:-:S04]  /*0440*/  UIADD3 UR6, -UR12, 0x100000, URZ ;  /* 0x001000000c067890 */ /* 0x000fc8000fffe13f */
[----:B------:R-:W-:Y:S02]  /*0450*/  USHF.L.U32 UR7, UR6, 0xb, URZ ;  /* 0x0000000b06077899 */ /* 0x000fe4000800063f */
[----:B------:R-:W-:Y:S01]  /*0460*/  USHF.L.U32 UR6, UR6, 0x1, URZ ;  /* 0x0000000106067899 */ /* 0x000fe2000800063f */
[----:B------:R-:W1:Y:S03]  /*0470*/  FENCE.VIEW.ASYNC.S ;  /* 0x00000000000073c6 */ /* 0x000e660000000000 */
[----:B-1----:R1:W1:Y:S08]  /*0480*/  SYNCS.EXCH.64 URZ, [UR11+0x1e000], UR8 ;  /* 0x01e000080b3f75b2 */ /* 0x0022700008000100 */
[----:B------:R1:W1:Y:S01]  /*0490*/  SYNCS.EXCH.64 URZ, [UR11+0x1e028], UR6 ;  /* 0x01e028060b3f75b2 */ /* 0x0002620008000100 */
        /* <DEDUP_REMOVED lines=8> */
[----:B------:R-:W-:Y:S01]  /*0520*/  NOP ;  /* 0x0000000000007918 */ /* 0x000fe20000000000 */
.L_x_3:
        /* <DEDUP_REMOVED lines=21> */
[----:B------:R-:W-:Y:S01]  /*0680*/  NOP ;  /* 0x0000000000007918 */ /* 0x000fe20000000000 */
.L_x_4:
[----:B------:R-:W5:Y:S01]  /*0690*/  SHFL.IDX PT, R3, R2, RZ, 0x1f ;  /* 0x00001fff02037589 */ /* 0x000f6200000e0000 */
[----:B------:R-:W-:Y:S01]  /*06a0*/  ELECT P0, URZ, PT ;  /* 0x00000000003f782f */ /* 0x000fe20003800000 */
[----:B------:R-:W-:Y:S01]  /*06b0*/  NOP ;  /* 0x0000000000007918 */ /* 0x000fe20000000000 */
[----:B-1----:R-:W-:Y:S02]  /*06c0*/  UMOV UR6, 0x80 ;  /* 0x0000008000067882 */ /* 0x002fe40000000000 */
[C---:B-----5:R-:W-:Y:S02]  /*06d0*/  ISETP.NE.OR P0, PT, R3.reuse, RZ, !P0 ;  /* 0x000000ff0300720c */ /* 0x060fe40004705670 */
[----:B------:R-:W-:-:S11]  /*06e0*/  ISETP.NE.AND P2, PT, R3, RZ, PT ;  /* 0x000000ff0300720c */ /* 0x000fd60003f45270 */
[----:B------:R-:W-:Y:S01]  /*06f0*/  VOTEU.ALL UP0, P0 ;  /* 0x00000000003f7886 */ /* 0x000fe20000000000 */
[----:B------:R-:W-:Y:S01]  /*0700*/  VOTEU.ALL UP2, P0 ;  /* 0x00000000003f7886 */ /* 0x000fe20000040000 */
[----:B------:R-:W-:Y:S01]  /*0710*/  VOTEU.ALL UP3, P0 ;  /* 0x00000000003f7886 */ /* 0x000fe20000060000 */
[----:B------:R-:W-:Y:S02]  /*0720*/  VOTEU.ALL UP4, P0 ;  /* 0x00000000003f7886 */ /* 0x000fe40000080000 */
[----:B------:R-:W1:Y:S01]  /*0730*/  @!UP0 S2UR UR9, SR_CgaCtaId ;  /* 0x00000000000989c3 */ /* 0x000e620000008800 */
[----:B------:R-:W-:Y:S01]  /*0740*/  @!UP0 UMOV UR8, 0x400 ;  /* 0x0000040000088882 */ /* 0x000fe20000000000 */
[----:B------:R-:W-:-:S04]  /*0750*/  @!UP0 UIADD3 UR6, -UR6, 0x100000, URZ ;  /* 0x0010000006068890 */ /* 0x000fc8000fffe13f */
[----:B------:R-:W-:Y:S02]  /*0760*/  @!UP0 USHF.L.U32 UR7, UR6, 0xb, URZ ;  /* 0x0000000b06078899 */ /* 0x000fe4000800063f */
[----:B------:R-:W-:Y:S02]  /*0770*/  @!UP0 USHF.L.U32 UR6, UR6, 0x1, URZ ;  /* 0x0000000106068899 */ /* 0x000fe4000800063f */
[----:B-1----:R-:W-:Y:S01]  /*0780*/  @!UP0 ULEA UR8, UR9, UR8, 0x18 ;  /* 0x0000000809088291 */ /* 0x002fe2000f8ec03f */
[----:B------:R-:W-:Y:S01]  /*0790*/  VOTEU.ALL UP0, P0 ;  /* 0x00000000003f7886 */ /* 0x000fe20000000000 */
[----:B------:R-:W1:Y:S10]  /*07a0*/  FENCE.VIEW.ASYNC.S ;  /* 0x00000000000073c6 */ /* 0x000e740000000000 */
[----:B-1----:R1:W1:Y:S01]  /*07b0*/  @!UP0 SYNCS.EXCH.64 URZ, [UR8+0x1e090], UR6 ;  /* 0x01e09006083f85b2 */ /* 0x0022620008000100 */
[----:B------:R1:W1:Y:S01]  /*07c0*/  @!UP2 SYNCS.EXCH.64 URZ, [UR8+0x1e098], UR6 ;  /* 0x01e09806083fa5b2 */ /* 0x0002620008000100 */
[----:B------:R1:W1:Y:S01]  /*07d0*/  @!UP3 SYNCS.EXCH.64 URZ, [UR8+0x1e0a0], UR6 ;  /* 0x01e0a006083fb5b2 */ /* 0x0002620008000100 */
[----:B------:R1:W1:Y:S01]  /*07e0*/  @!UP4 SYNCS.EXCH.64 URZ, [UR8+0x1e0a8], UR6 ;  /* 0x01e0a806083fc5b2 */ /* 0x0002620008000100 */
[----:B------:R-:W-:Y:S01]  /*07f0*/  NOP ;  /* 0x0000000000007918 */ /* 0x000fe20000000000 */
[----:B------:R-:W-:Y:S05]  /*0800*/  @P2 BRA `(.L_x_5) ;  /* 0x0000000000582947 */ /* 0x000fea0003800000 */
[----:B-1----:R-:W1:Y:S01]  /*0810*/  S2UR UR7, SR_CgaCtaId ;  /* 0x00000000000779c3 */ /* 0x002e620000008800 */
[----:B------:R-:W-:Y:S01]  /*0820*/  UMOV UR6, 0x400 ;  /* 0x0000040000067882 */ /* 0x000fe20000000000 */
[----:B------:R-:W-:Y:S01]  /*0830*/  UMOV UR8, 0x20 ;  /* 0x0000002000087882 */ /* 0x000fe20000000000 */
[----:B------:R-:W-:Y:S01]  /*0840*/  UMOV UR9, 0x80 ;  /* 0x0000008000097882 */ /* 0x000fe20000000000 */
[----:B------:R-:W-:Y:S01]  /*0850*/  ELECT P0, URZ, PT ;  /* 0x00000000003f782f */ /* 0x000fe20003800000 */
[----:B-1----:R-:W-:Y:S02]  /*0860*/  ULEA UR11, UR7, UR6, 0x18 ;  /* 0x00000006070b7291 */ /* 0x002fe4000f8ec03f */
[----:B------:R-:W-:-:S04]  /*0870*/  UIADD3 UR6, -UR8, 0x100000, URZ ;  /* 0x0010000008067890 */ /* 0x000fc8000fffe13f */
[----:B------:R-:W-:Y:S02]  /*0880*/  USHF.L.U32 UR7, UR6, 0xb, URZ ;  /* 0x0000000b06077899 */ /* 0x000fe4000800063f */
[----:B------:R-:W-:Y:S02]  /*0890*/  USHF.L.U32 UR6, UR6, 0x1, URZ ;  /* 0x0000000106067899 */ /* 0x000fe4000800063f */
        /* <DEDUP_REMOVED lines=13> */
.L_x_5:
[----:B------:R-:W-:Y:S01]  /*0970*/  ISETP.NE.AND P0, PT, RZ, UR37, PT ;  /* 0x00000025ff007c0c */ /* 0x000fe2000bf05270 */
[----:B------:R-:W-:Y:S01]  /*0980*/  IMAD.U32 R2, RZ, RZ, UR5 ;  /* 0x00000005ff027e24 */ /* 0x000fe2000f8e00ff */
[----:B------:R-:W-:Y:S01]  /*0990*/  NOP ;  /* 0x0000000000007918 */ /* 0x000fe20000000000 */
[----:B-1234-:R-:W-:Y:S03]  /*09a0*/  BAR.SYNC.DEFER_BLOCKING 0x0 ;  /* 0x0000000000007b1d */ /* 0x01efe60000010000 */
[----:B------:R-:W-:-:S07]  /*09b0*/  ISETP.EQ.AND P2, PT, R2, 0x1, P1 ;  /* 0x000000010200780c */ /* 0x000fce0000f42270 */
[----:B------:R-:W-:Y:S06]  /*09c0*/  @!P0 BRA `(.L_x_6) ;  /* 0x0000009c00b48947 */ /* 0x000fec0003800000 */
[----:B------:R-:W-:-:S06]  /*09d0*/  UISETP.GT.U32.AND UP0, UPT, UR10, 0x3, UPT ;  /* 0x000000030a00788c */ /* 0x000fcc000bf04070 */
[----:B------:R-:W-:-:S13]  /*09e0*/  PLOP3.LUT P0, PT, PT, PT, UP0, 0x80, 0x0 ;  /* 0x000000000000781c */ /* 0x000fda0003f0f008 */
[----:B------:R-:W-:Y:S05]  /*09f0*/  @P0 EXIT ;  /* 0x000000000000094d */ /* 0x000fea0003800000 */
.L_x_7:
[----:B------:R-:W-:-:S08]  /*0a00*/  NOP ;  /* 0x0000000000007918 */ /* 0x000fd00000000000 */
[----:B------:R-:W1:Y:S02]  /*0a10*/  USETMAXREG.TRY_ALLOC.CTAPOOL UP0, 0xf0 ;  /* 0x000000f0000079c8 */ /* 0x000e640008000600 */
[----:B-1----:R-:W-:-:S13]  /*0a20*/  PLOP3.LUT P0, PT, PT, PT, UP0, 0x80, 0x0 ;  /* 0x000000000000781c */ /* 0x002fda0003f0f008 */
[----:B------:R-:W-:Y:S05]  /*0a30*/  @!P0 BRA `(.L_x_7) ;  /* 0xfffffffc00f08947 */ /* 0x000fea000383ffff */
[----:B------:R-:W-:Y:S01]  /*0a40*/  UISETP.NE.AND UP0, UPT, UR37, 0x1, UPT ;  /* 0x000000012500788c */ /* 0x000fe2000bf05270 */
[----:B------:R-:W1:Y:S01]  /*0a50*/  S2UR UR42, SR_CTAID.X ;  /* 0x00000000002a79c3 */ /* 0x000e620000002500 */
[----:B------:R-:W-:Y:S01]  /*0a60*/  UMOV UR5, URZ ;  /* 0x0000003f00057c82 */ /* 0x000fe20008000000 */
[----:B------:R-:W-:-:S03]  /*0a70*/  UMOV UR6, URZ ;  /* 0x0000003f00067c82 */ /* 0x000fc60008000000 */
[----:B------:R-:W-:-:S13]  /*0a80*/  PLOP3.LUT P0, PT, PT, PT, UP0, 0x80, 0x0 ;  /* 0x000000000000781c */ /* 0x000fda0003f0f008 */
[----:B------:R-:W-:Y:S05]  /*0a90*/  @!P0 BRA `(.L_x_8) ;  /* 0x00000000003c8947 */ /* 0x000fea0003800000 */
[----:B------:R-:W-:Y:S01]  /*0aa0*/  UISETP.NE.AND UP0, UPT, UR37, 0x2, UPT ;  /* 0x000000022500788c */ /* 0x000fe2000bf05270 */
[----:B------:R-:W-:-:S05]  /*0ab0*/  UMOV UR6, 0x1 ;  /* 0x0000000100067882 */ /* 0x000fca0000000000 */
[----:B------:R-:W-:-:S13]  /*0ac0*/  PLOP3.LUT P1, PT, PT, PT, UP0, 0x80, 0x0 ;  /* 0x000000000000781c */ /* 0x000fda0003f2f008 */
[----:B------:R-:W-:Y:S05]  /*0ad0*/  @!P1 BRA `(.L_x_8) ;  /* 0x00000000002c9947 */ /* 0x000fea0003800000 */
[----:B------:R-:W-:-:S06]  /*0ae0*/  UISETP.NE.AND UP0, UPT, UR37, 0x3, UPT ;  /* 0x000000032500788c */ /* 0x000fcc000bf05270 */
[----:B------:R-:W-:-:S13]  /*0af0*/  PLOP3.LUT P1, PT, PT, PT, UP0, 0x80, 0x0 ;  /* 0x000000000000781c */ /* 0x000fda0003f2f008 */
[----:B------:R-:W-:Y:S05]  /*0b00*/  @!P1 BRA `(.L_x_9) ;  /* 0x0000000000189947 */ /* 0x000fea0003800000 */
[----:B------:R-:W-:-:S11]  /*0b10*/  UISETP.NE.AND UP0, UPT, UR37, 0x4, UPT ;  /* 0x000000042500788c */ /* 0x000fd6000bf05270 */
[----:B------:R-:W-:Y:S01]  /*0b20*/  @!UP0 UMOV UR5, 0x1 ;  /* 0x0000000100058882 */ /* 0x000fe20000000000 */
[----:B------:R-:W-:Y:S01]  /*0b30*/  @!UP0 UMOV UR6, 0x1 ;  /* 0x0000000100068882 */ /* 0x000fe20000000000 */
[----:B------:R-:W-:Y:S01]  /*0b40*/  @UP0 UMOV UR5, URZ ;  /* 0x0000003f00050c82 */ /* 0x000fe20008000000 */
[----:B------:R-:W-:Y:S01]  /*0b50*/  @UP0 UMOV UR6, URZ ;  /* 0x0000003f00060c82 */ /* 0x000fe20008000000 */
[----:B------:R-:W-:Y:S05]  /*0b60*/  BRA `(.L_x_8) ;  /* 0x0000000000087947 */ /* 0x000fea0003800000 */
.L_x_9:
[----:B------:R-:W-:Y:S01]  /*0b70*/  UMOV UR5, 0x1 ;  /* 0x0000000100057882 */ /* 0x000fe20000000000 */
[----:B------:R-:W-:-:S05]  /*0b80*/  UMOV UR6, URZ ;  /* 0x0000003f00067c82 */ /* 0x000fca0008000000 */
.L_x_8:
[----:B------:R-:W-:Y:S05]  /*0b90*/  @!P0 BRA `(.L_x_10) ;  /* 0x00000000003c8947 */ /* 0x000fea0003800000 */
[----:B------:R-:W-:-:S06]  /*0ba0*/  UISETP.NE.AND UP0, UPT, UR37, 0x2, UPT ;  /* 0x000000022500788c */ /* 0x000fcc000bf05270 */
[----:B------:R-:W-:-:S13]  /*0bb0*/  PLOP3.LUT P0, PT, PT, PT, UP0, 0x80, 0x0 ;  /* 0x000000000000781c */ /* 0x000fda0003f0f008 */
[----:B------:R-:W-:Y:S05]  /*0bc0*/  @!P0 BRA `(.L_x_11) ;  /* 0x0000000000288947 */ /* 0x000fea0003800000 */
[----:B------:R-:W-:-:S06]  /*0bd0*/  UISETP.NE.AND UP0, UPT, UR37, 0x3, UPT ;  /* 0x000000032500788c */ /* 0x000fcc000bf05270 */
[----:B------:R-:W-:-:S13]  /*0be0*/  PLOP3.LUT P0, PT, PT, PT, UP0, 0x80, 0x0 ;  /* 0x000000000000781c */ /* 0x000fda0003f0f008 */
[----:B------:R-:W-:Y:S05]  /*0bf0*/  @!P0 BRA `(.L_x_12) ;  /* 0x0000000000148947 */ /* 0x000fea0003800000 */
[----:B------:R-:W-:-:S06]  /*0c00*/  UISETP.NE.AND UP0, UPT, UR37, 0x4, UPT ;  /* 0x000000042500788c */ /* 0x000fcc000bf05270 */
[----:B------:R-:W-:-:S13]  /*0c10*/  PLOP3.LUT P0, PT, PT, PT, UP0, 0x80, 0x0 ;  /* 0x000000000000781c */ /* 0x000fda0003f0f008 */
[----:B------:R-:W-:Y:S05]  /*0c20*/  @P0 BRA `(.L_x_13) ;  /* 0x00000000001c0947 */ /* 0x000fea0003800000 */
[----:B-1----:R-:W-:Y:S01]  /*0c30*/  ULEA UR42, UR42, 0x3, 0x1 ;  /* 0x000000032a2a7891 */ /* 0x002fe2000f8e083f */
[----:B------:R-:W-:Y:S11]  /*0c40*/  BRA `(.L_x_13) ;  /* 0x0000000000147947 */ /* 0x000ff60003800000 */
.L_x_12:
[----:B-1----:R-:W-:Y:S01]  /*0c50*/  ULEA UR42, UR42, 0x2, 0x1 ;  /* 0x000000022a2a7891 */ /* 0x002fe2000f8e083f */
[----:B------:R-:W-:Y:S11]  /*0c60*/  BRA `(.L_x_13) ;  /* 0x00000000000c7947 */ /* 0x000ff60003800000 */
.L_x_11:
[----:B-1----:R-:W-:Y:S01]  /*0c70*/  ULEA UR42, UR42, 0x1, 0x1 ;  /* 0x000000012a2a7891 */ /* 0x002fe2000f8e083f */
[----:B------:R-:W-:Y:S11]  /*0c80*/  BRA `(.L_x_13) ;  /* 0x0000000000047947 */ /* 0x000ff60003800000 */
.L_x_10:
[----:B-1----:R-:W-:-:S12]  /*0c90*/  USHF.L.U32 UR42, UR42, 0x1, URZ ;  /* 0x000000012a2a7899 */ /* 0x002fd8000800063f */
.L_x_13:
[----:B------:R-:W-:-:S04]  /*0ca0*/  ULOP3.LUT UR7, UR4, 0x1, URZ, 0xfc, !UPT ;  /* 0x0000000104077892 */ /* 0x000fc8000f8efc3f */
[----:B------:R-:W-:-:S06]  /*0cb0*/  UISETP.NE.AND UP0, UPT, UR7, 0x3, UPT ;  /* 0x000000030700788c */ /* 0x000fcc000bf05270 */
[----:B------:R-:W-:-:S13]  /*0cc0*/  PLOP3.LUT P0, PT, PT, PT, UP0, 0x80, 0x0 ;  /* 0x000000000000781c */ /* 0x000fda0003f0f008 */
[----:B------:R-:W-:Y:S05]  /*0cd0*/  @!P0 BRA `(.L_x_14) ;  /* 0x0000000000048947 */ /* 0x000fea0003800000 */
[----:B-1----:R-:W-:Y:S01]  /*0ce0*/  BPT.TRAP 0x1 ;  /* 0x000000040000795c */ /* 0x002fe20000300000 */
.L_x_14:
[----:B------:R-:W2:Y:S01]  /*0cf0*/  S2UR UR7, SR_CgaCtaId ;  /* 0x00000000000779c3 */ /* 0x000ea20000008800 */
[----:B------:R-:W-:Y:S01]  /*0d00*/  UMOV UR36, 0x400 ;  /* 0x0000040000247882 */ /* 0x000fe20000000000 */
[----:B------:R-:W-:-:S05]  /*0d10*/  IMAD.U32 R2, RZ, RZ, UR5 ;  /* 0x00000005ff027e24 */ /* 0x000fca000f8e00ff */
[----:B------:R-:W-:Y:S01]  /*0d20*/  SHF.L.U32 R2, R2, 0x1f, RZ ;  /* 0x0000001f02027819 */ /* 0x000fe200000006ff */
[----:B--2---:R-:W-:-:S04]  /*0d30*/  ULEA UR36, UR7, UR36, 0x18 ;  /* 0x0000002407247291 */ /* 0x004fc8000f8ec03f */
[----:B------:R-:W-:-:S09]  /*0d40*/  ULEA UR7, UR6, UR36, 0x3 ;  /* 0x0000002406077291 */ /* 0x000fd2000f8e183f */
[----:B------:R-:W2:Y:S02]  /*0d50*/  SYNCS.PHASECHK.TRANS64.TRYWAIT P1, [UR7+0x1e050], R2 ;  /* 0x01e05002ff0075a7 */ /* 0x000ea40008020147 */
[----:B--2---:R-:W-:Y:S05]  /*0d60*/  @!P1 BRA `(.L_x_15) ;  /* 0x000000b000909947 */ /* 0x004fea0003800000 */
.L_x_95:
[----:B------:R-:W-:Y:S05]  /*0d70*/  @!P0 BRA `(.L_x_16) ;  /* 0x0000000000048947 */ /* 0x000fea0003800000 */
[----:B-1----:R-:W-:Y:S01]  /*0d80*/  BPT.TRAP 0x1 ;  /* 0x000000040000795c */ /* 0x002fe20000300000 */
.L_x_16:
[----:B--2---:R-:W-:Y:S01]  /*0d90*/  SHF.L.U32 R2, RZ, 0x1f, RZ ;  /* 0x0000001fff027819 */ /* 0x004fe200000006ff */
[----:B------:R-:W-:Y:S01]  /*0da0*/  UIADD3 UR28, UR36, 0x1e090, URZ ;  /* 0x0001e090241c7890 */ /* 0x000fe2000fffe03f */
[----:B------:R-:W-:Y:S02]  /*0db0*/  ISETP.NE.AND P2, PT, RZ, UR10, PT ;  /* 0x0000000aff007c0c */ /* 0x000fe4000bf45270 */
[----:B------:R-:W2:Y:S02]  /*0dc0*/  SYNCS.PHASECHK.TRANS64.TRYWAIT P1, [UR36+0x1e000], R2 ;  /* 0x01e00002ff0075a7 */ /* 0x000ea40008020164 */
[----:B--2---:R-:W-:Y:S09]  /*0dd0*/  @!P1 BRA `(.L_x_17) ;  /* 0x000000b0008c9947 */ /* 0x004ff20003800000 */
.L_x_96:
[----:B------:R-:W-:Y:S01]  /*0de0*/  ULEA UR10, UR10, UR28, 0x3 ;  /* 0x0000001c0a0a7291 */ /* 0x000fe2000f8e183f */
[----:B--2---:R-:W-:Y:S01]  /*0df0*/  SEL R3, RZ, 0x1, P2 ;  /* 0x00000001ff037807 */ /* 0x004fe20001000000 */
[----:B------:R-:W-:-:S03]  /*0e00*/  UIADD3 UR5, UR37, -0x1, URZ ;  /* 0xffffffff25057890 */ /* 0x000fc6000fffe03f */
[----:B------:R-:W-:Y:S01]  /*0e10*/  SHF.L.U32 R3, R3, 0x1f, RZ ;  /* 0x0000001f03037819 */ /* 0x000fe200000006ff */
[----:B------:R-:W-:-:S03]  /*0e20*/  USHF.L.U32 UR5, UR5, 0x3, URZ ;  /* 0x0000000305057899 */ /* 0x000fc6000800063f */
[----:B------:R-:W2:Y:S02]  /*0e30*/  SYNCS.PHASECHK.TRANS64.TRYWAIT P1, [UR10], R3 ;  /* 0x00000003ff0075a7 */ /* 0x000ea4000802014a */
[----:B--2---:R-:W-:Y:S07]  /*0e40*/  @!P1 BRA `(.L_x_18) ;  /* 0x000000b000889947 */ /* 0x004fee0003800000 */
.L_x_97:
[----:B------:R-:W-:Y:S01]  /*0e50*/  USHF.R.U32.HI UR7, URZ, 0x4, UR36 ;  /* 0x000000043f077899 */ /* 0x000fe20008011624 */
[----:B------:R-:W-:Y:S01]  /*0e60*/  WARPGROUP.ARRIVE ;  /* 0x00000000000079c5 */ /* 0x000fe20000000000 */
[----:B------:R-:W-:Y:S01]  /*0e70*/  UIADD3 UR8, UR36, 0x5000, URZ ;  /* 0x0000500024087890 */ /* 0x000fe2000fffe03f */
[----:B------:R-:W-:Y:S01]  /*0e80*/  MOV R103, RZ ;  /* 0x000000ff00677202 */ /* 0x000fe20000000f00 */
[----:B------:R-:W-:Y:S02]  /*0e90*/  ULOP3.LUT UR7, UR7, 0x3fff, URZ, 0xc0, !UPT ;  /* 0x00003fff07077892 */ /* 0x000fe4000f8ec03f */
[----:B------:R-:W-:Y:S02]  /*0ea0*/  USHF.R.U32.HI UR8, URZ, 0x4, UR8 ;  /* 0x000000043f087899 */ /* 0x000fe40008011608 */
[----:B------:R-:W-:Y:S02]  /*0eb0*/  ULOP3.LUT UR7, UR7, 0x10000, URZ, 0xfc, !UPT ;  /* 0x0001000007077892 */ /* 0x000fe4000f8efc3f */
[----:B------:R-:W-:-:S02]  /*0ec0*/  ULOP3.LUT UR8, UR8, 0x3fff, URZ, 0xc0, !UPT ;  /* 0x00003fff08087892 */ /* 0x000fc4000f8ec03f */
[----:B------:R-:W-:Y:S02]  /*0ed0*/  UIMAD UR7, UR6, 0x280, UR7 ;  /* 0x00000280060778a4 */ /* 0x000fe4000f8e0207 */
[----:B------:R-:W-:Y:S01]  /*0ee0*/  ULOP3.LUT UR6, UR8, 0x10000, URZ, 0xfc, !UPT ;  /* 0x0001000008067892 */ /* 0x000fe2000f8efc3f */
[----:B------:R-:W-:Y:S01]  /*0ef0*/  UMOV UR9, 0xc0000010 ;  /* 0xc000001000097882 */ /* 0x000fe20000000000 */
[----:B------:R-:W-:Y:S01]  /*0f00*/  UMOV UR11, 0xc0000010 ;  /* 0xc0000010000b7882 */ /* 0x000fe20000000000 */
[----:B------:R-:W-:Y:S02]  /*0f10*/  UIADD3 UR12, UR7, 0x80, URZ ;  /* 0x00000080070c7890 */ /* 0x000fe4000fffe03f */
[----:B------:R-:W-:Y:S02]  /*0f20*/  UMOV UR8, UR7 ;  /* 0x0000000700087c82 */ /* 0x000fe40008000000 */
[----:B------:R-:W-:Y:S01]  /*0f30*/  UMOV UR10, UR6 ;  /* 0x00000006000a7c82 */ /* 0x000fe20008000000 */
[----:B------:R-:W-:Y:S01]  /*0f40*/  UIADD3 UR14, UR6, 0x100, URZ ;  /* 0x00000100060e7890 */ /* 0x000fe2000fffe03f */
[----:B------:R-:W-:Y:S01]  /*0f50*/  QGMMA.64x128x32.F32.E4M3.E4M3 R24, gdesc[UR8], RZ, !UPT, gsb0 ;  /* 0x01e00000081879f3 */ /* 0x000fe2000c0008ff */
[----:B------:R-:W-:Y:S01]  /*0f60*/  UMOV UR13, 0xc0000010 ;  /* 0xc0000010000d7882 */ /* 0x000fe20000000000 */
[----:B------:R-:W-:Y:S01]  /*0f70*/  UMOV UR15, 0xc0000010 ;  /* 0xc0000010000f7882 */ /* 0x000fe20000000000 */
[----:B------:R-:W-:-:S02]  /*0f80*/  UIADD3 UR16, UR7, 0x100, URZ ;  /* 0x0000010007107890 */ /* 0x000fc4000fffe03f */
[----:B------:R-:W-:Y:S01]  /*0f90*/  UIADD3 UR18, UR6, 0x200, URZ ;  /* 0x0000020006127890 */ /* 0x000fe2000fffe03f */
[----:B------:R-:W-:Y:S01]  /*0fa0*/  UMOV UR17, 0xc0000010 ;  /* 0xc000001000117882 */ /* 0x000fe20000000000 */
[----:B------:R-:W-:Y:S01]  /*0fb0*/  UMOV UR19, 0xc0000010 ;  /* 0xc000001000137882 */ /* 0x000fe20000000000 */
[----:B------:R-:W-:Y:S02]  /*0fc0*/  UIADD3 UR20, UR7, 0x180, URZ ;  /* 0x0000018007147890 */ /* 0x000fe4000fffe03f */
[----:B------:R-:W-:Y:S01]  /*0fd0*/  UIADD3 UR22, UR6, 0x300, URZ ;  /* 0x0000030006167890 */ /* 0x000fe2000fffe03f */
[----:B------:R-:W-:Y:S01]  /*0fe0*/  UMOV UR21, 0xc0000010 ;  /* 0xc000001000157882 */ /* 0x000fe20000000000 */
[----:B------:R-:W-:Y:S01]  /*0ff0*/  UMOV UR23, 0xc0000010 ;  /* 0xc000001000177882 */ /* 0x000fe20000000000 */
[----:B------:R-:W-:Y:S02]  /*1000*/  UIADD3 UR24, UR7, 0x200, URZ ;  /* 0x0000020007187890 */ /* 0x000fe4000fffe03f */
[----:B------:R-:W-:Y:S01]  /*1010*/  UIADD3 UR26, UR6, 0x400, URZ ;  /* 0x00000400061a7890 */ /* 0x000fe2000fffe03f */
[----:B------:R-:W-:Y:S01]  /*1020*/  UMOV UR25, 0xc0000010 ;  /* 0xc000001000197882 */ /* 0x000fe20000000000 */
[----:B------:R-:W-:Y:S01]  /*1030*/  UMOV UR27, 0xc0000010 ;  /* 0xc0000010001b7882 */ /* 0x000fe20000000000 */
[----:B------:R-:W-:Y:S01]  /*1040*/  ULDC UR7, c[0x0][0x604] ;  /* 0x0001810000077ab9 */ /* 0x000fe20000000800 */
[----:B------:R-:W-:Y:S01]  /*1050*/  ULDC UR10, c[0x0][0x604] ;  /* 0x00018100000a7ab9 */ /* 0x000fe20000000800 */
[----:B------:R-:W-:Y:S01]  /*1060*/  ULOP3.LUT UR5, UR5, 0x8, URZ, 0xc, !UPT ;  /* 0x0000000805057892 */ /* 0x000fe2000f8e0c3f */
[----:B------:R-:W-:-:S02]  /*1070*/  WARPGROUP.DEPBAR.LE gsb0, 0x0 ;  /* 0x00008000000079c5 */ /* 0x000fc40000010000 */
[----:B------:R-:W-:-:S06]  /*1080*/  WARPGROUP.ARRIVE ;  /* 0x00000000000079c5 */ /* 0x000fcc0000000000 */
[----:B------:R-:W-:Y:S03]  /*1090*/  QGMMA.64x128x32.F32.E4M3.E4M3 R24, gdesc[UR12], R24, gsb0 ;  /* 0x01e000000c1879f3 */ /* 0x000fe60008000818 */
[----:B------:R-:W-:Y:S02]  /*10a0*/  WARPGROUP.DEPBAR.LE gsb0, 0x0 ;  /* 0x00008000000079c5 */ /* 0x000fe40000010000 */
[----:B------:R-:W-:-:S07]  /*10b0*/  WARPGROUP.ARRIVE ;  /* 0x00000000000079c5 */ /* 0x000fce0000000000 */
        /* <DEDUP_REMOVED lines=8> */
[----:B--2---:R-:W-:-:S04]  /*1140*/  FMNMX R3, R24, R25, !PT ;  /* 0x0000001918037209 */ /* 0x004fc80007800000 */
[----:B------:R-:W-:-:S04]  /*1150*/  FMNMX R4, R28, R3, !PT ;  /* 0x000000031c047209 */ /* 0x000fc80007800000 */
        /* <DEDUP_REMOVED lines=9> */
[----:B------:R-:W-:Y:S02]  /*11f0*/  FMNMX R4, R48, R3, !PT ;  /* 0x0000000330047209 */ /* 0x000fe40007800000 */
[----:B------:R-:W-:Y:S02]  /*1200*/  FMNMX R3, R26, R27, !PT ;  /* 0x0000001b1a037209 */ /* 0x000fe40007800000 */
[----:B------:R-:W-:Y:S02]  /*1210*/  FMNMX R5, R49, R4, !PT ;  /* 0x0000000431057209 */ /* 0x000fe40007800000 */
[----:B------:R-:W-:Y:S02]  /*1220*/  FMNMX R4, R30, R3, !PT ;  /* 0x000000031e047209 */ /* 0x000fe40007800000 */
[----:B------:R-:W-:Y:S02]  /*1230*/  FMNMX R6, R52, R5, !PT ;  /* 0x0000000534067209 */ /* 0x000fe40007800000 */
[----:B------:R-:W-:-:S02]  /*1240*/  FMNMX R3, R31, R4, !PT ;  /* 0x000000041f037209 */ /* 0x000fc40007800000 */
        /* <DEDUP_REMOVED lines=33> */
[----:B------:R-:W-:-:S03]  /*1460*/  FMNMX R4, R66, R3, !PT ;  /* 0x0000000342047209 */ /* 0x000fc60007800000 */
[----:B------:R-:W2:Y:S01]  /*1470*/  SHFL.BFLY PT, R5, R6, 0x1, 0x1f ;  /* 0x0c201f0006057f89 */ /* 0x000ea200000e0000 */
[----:B------:R-:W-:-:S04]  /*1480*/  FMNMX R3, R67, R4, !PT ;  /* 0x0000000443037209 */ /* 0x000fc80007800000 */
[----:B------:R-:W-:-:S04]  /*1490*/  FMNMX R4, R70, R3, !PT ;  /* 0x0000000346047209 */ /* 0x000fc80007800000 */
[----:B------:R-:W-:-:S04]  /*14a0*/  FMNMX R3, R71, R4, !PT ;  /* 0x0000000447037209 */ /* 0x000fc80007800000 */
[----:B------:R-:W-:-:S04]  /*14b0*/  FMNMX R4, R74, R3, !PT ;  /* 0x000000034a047209 */ /* 0x000fc80007800000 */
[----:B------:R-:W-:-:S04]  /*14c0*/  FMNMX R3, R75, R4, !PT ;  /* 0x000000044b037209 */ /* 0x000fc80007800000 */
[----:B------:R-:W-:Y:S02]  /*14d0*/  FMNMX R4, R78, R3, !PT ;  /* 0x000000034e047209 */ /* 0x000fe40007800000 */
[----:B--2---:R-:W-:Y:S02]  /*14e0*/  FMNMX R5, R6, R5, !PT ;  /* 0x0000000506057209 */ /* 0x004fe40007800000 */
[----:B------:R-:W-:-:S03]  /*14f0*/  FMNMX R3, R79, R4, !PT ;  /* 0x000000044f037209 */ /* 0x000fc60007800000 */
[----:B------:R-:W2:Y:S01]  /*1500*/  SHFL.BFLY PT, R8, R5, 0x2, 0x1f ;  /* 0x0c401f0005087f89 */ /* 0x000ea200000e0000 */
[----:B------:R-:W-:-:S04]  /*1510*/  FMNMX R4, R82, R3, !PT ;  /* 0x0000000352047209 */ /* 0x000fc80007800000 */
[----:B------:R-:W-:-:S04]  /*1520*/  FMNMX R3, R83, R4, !PT ;  /* 0x0000000453037209 */ /* 0x000fc80007800000 */
[----:B------:R-:W-:-:S04]  /*1530*/  FMNMX R4, R86, R3, !PT ;  /* 0x0000000356047209 */ /* 0x000fc80007800000 */
[----:B------:R-:W-:-:S05]  /*1540*/  FMNMX R4, R87, R4, !PT ;  /* 0x0000000457047209 */ /* 0x000fca0007800000 */
[----:B------:R-:W3:Y:S01]  /*1550*/  SHFL.BFLY PT, R7, R4, 0x1, 0x1f ;  /* 0x0c201f0004077f89 */ /* 0x000ee200000e0000 */
[----:B--2---:R-:W-:-:S04]  /*1560*/  FMNMX R3, R5, R8, !PT ;  /* 0x0000000805037209 */ /* 0x004fc80007800000 */
[----:B------:R-:W-:-:S04]  /*1570*/  FSETP.NEU.AND P1, PT, R3, -INF , PT ;  /* 0xff8000000300780b */ /* 0x000fc80003f2d000 */
[----:B------:R-:W-:-:S05]  /*1580*/  FSEL R6, R3, RZ, P1 ;  /* 0x000000ff03067208 */ /* 0x000fca0000800000 */
[----:B------:R-:W-:Y:S01]  /*1590*/  FMUL R6, R6, UR7 ;  /* 0x0000000706067c20 */ /* 0x000fe20008400000 */
[----:B------:R-:W-:-:S03]  /*15a0*/  ULDC UR7, c[0x0][0x604] ;  /* 0x0001810000077ab9 */ /* 0x000fc60000000800 */
[--C-:B------:R-:W-:Y:S01]  /*15b0*/  FFMA R24, R24, UR7, -R6.reuse ;  /* 0x0000000718187c23 */ /* 0x100fe20008000806 */
[----:B---3--:R-:W-:Y:S01]  /*15c0*/  FMNMX R7, R4, R7, !PT ;  /* 0x0000000704077209 */ /* 0x008fe20007800000 */
[----:B------:R-:W-:Y:S02]  /*15d0*/  ULDC UR7, c[0x0][0x604] ;  /* 0x0001810000077ab9 */ /* 0x000fe40000000800 */
[--C-:B------:R-:W-:Y:S01]  /*15e0*/  FFMA R25, R25, UR7, -R6.reuse ;  /* 0x0000000719197c23 */ /* 0x100fe20008000806 */
[----:B------:R-:W-:Y:S01]  /*15f0*/  FSETP.GEU.AND P2, PT, R24, -126, PT ;  /* 0xc2fc00001800780b */ /* 0x000fe20003f4e000 */
[----:B------:R-:W2:Y:S01]  /*1600*/  SHFL.BFLY PT, R4, R7, 0x2, 0x1f ;  /* 0x0c401f0007047f89 */ /* 0x000ea200000e0000 */
[----:B------:R-:W-:Y:S02]  /*1610*/  ULDC UR7, c[0x0][0x604] ;  /* 0x0001810000077ab9 */ /* 0x000fe40000000800 */
[----:B------:R-:W-:Y:S01]  /*1620*/  FFMA R28, R28, UR7, -R6 ;  /* 0x000000071c1c7c23 */ /* 0x000fe20008000806 */
[----:B------:R-:W-:Y:S01]  /*1630*/  FSETP.GEU.AND P1, PT, R25, -126, PT ;  /* 0xc2fc00001900780b */ /* 0x000fe20003f2e000 */
[----:B------:R-:W-:-:S02]  /*1640*/  ULDC UR7, c[0x0][0x604] ;  /* 0x0001810000077ab9 */ /* 0x000fc40000000800 */
[--C-:B------:R-:W-:Y:S01]  /*1650*/  FFMA R29, R29, UR7, -R6.reuse ;  /* 0x000000071d1d7c23 */ /* 0x100fe20008000806 */
[----:B------:R-:W-:Y:S01]  /*1660*/  FSETP.GEU.AND P6, PT, R28, -126, PT ;  /* 0xc2fc00001c00780b */ /* 0x000fe20003fce000 */
[----:B------:R-:W-:Y:S02]  /*1670*/  ULDC UR7, c[0x0][0x604] ;  /* 0x0001810000077ab9 */ /* 0x000fe40000000800 */
[--C-:B------:R-:W-:Y:S01]  /*1680*/  FFMA R32, R32, UR7, -R6.reuse ;  /* 0x0000000720207c23 */ /* 0x100fe20008000806 */
[----:B------:R-:W-:Y:S01]  /*1690*/  @!P2 FMUL R24, R24, 0.5 ;  /* 0x3f0000001818a820 */ /* 0x000fe20000400000 */
[----:B------:R-:W-:Y:S01]  /*16a0*/  FSETP.GEU.AND P5, PT, R29, -126, PT ;  /* 0xc2fc00001d00780b */ /* 0x000fe20003fae000 */
[----:B------:R-:W-:Y:S02]  /*16b0*/  ULDC UR7, c[0x0][0x604] ;  /* 0x0001810000077ab9 */ /* 0x000fe40000000800 */
[--C-:B------:R-:W-:Y:S01]  /*16c0*/  FFMA R33, R33, UR7, -R6.reuse ;  /* 0x0000000721217c23 */ /* 0x100fe20008000806 */
[----:B------:R-:W-:Y:S01]  /*16d0*/  ULDC UR7, c[0x0][0x604] ;  /* 0x0001810000077ab9 */ /* 0x000fe20000000800 */
[----:B------:R-:W3:Y:S01]  /*16e0*/  MUFU.EX2 R24, R24 ;  /* 0x0000001800187308 */ /* 0x000ee20000000800 */
[----:B------:R-:W-:Y:S01]  /*16f0*/  @!P1 FMUL R25, R25, 0.5 ;  /* 0x3f00000019199820 */ /* 0x000fe20000400000 */
[----:B------:R-:W-:Y:S01]  /*1700*/  FSETP.GEU.AND P4, PT, R32, -126, PT ;  /* 0xc2fc00002000780b */ /* 0x000fe20003f8e000 */
[----:B------:R-:W-:Y:S01]  /*1710*/  @!P6 FMUL R28, R28, 0.5 ;  /* 0x3f0000001c1ce820 */ /* 0x000fe20000400000 */
[--C-:B------:R-:W-:Y:S01]  /*1720*/  FFMA R36, R36, UR7, -R6.reuse ;  /* 0x0000000724247c23 */ /* 0x100fe20008000806 */
[----:B------:R-:W-:Y:S01]  /*1730*/  ULDC UR7, c[0x0][0x604] ;  /* 0x0001810000077ab9 */ /* 0x000fe20000000800 */
[----:B--2---:R-:W-:Y:S01]  /*1740*/  FMNMX R4, R7, R4, !PT ;  /* 0x0000000407047209 */ /* 0x004fe20007800000 */
[----:B------:R-:W-:Y:S01]  /*1750*/  FFMA R37, R37, UR7, -R6 ;  /* 0x0000000725257c23 */ /* 0x000fe20008000806 */
[----:B------:R-:W2:Y:S01]  /*1760*/  MUFU.EX2 R8, R25 ;  /* 0x0000001900087308 */ /* 0x000ea20000000800 */
[----:B------:R-:W-:Y:S01]  /*1770*/  @!P5 FMUL R29, R29, 0.5 ;  /* 0x3f0000001d1dd820 */ /* 0x000fe20000400000 */
[----:B------:R-:W-:Y:S01]  /*1780*/  FSETP.NEU.AND P3, PT, R4, -INF , PT ;  /* 0xff8000000400780b */ /* 0x000fe20003f6d000 */
[----:B------:R-:W-:-:S02]  /*1790*/  ULDC UR7, c[0x0][0x604] ;  /* 0x0001810000077ab9 */ /* 0x000fc40000000800 */
[--C-:B------:R-:W-:Y:S01]  /*17a0*/  FFMA R40, R40, UR7, -R6.reuse ;  /* 0x0000000728287c23 */ /* 0x100fe20008000806 */
[----:B------:R-:W-:Y:S01]  /*17b0*/  FSEL R5, R4, RZ, P3 ;  /* 0x000000ff04057208 */ /* 0x000fe20001800000 */
[----:B------:R-:W-:Y:S01]  /*17c0*/  @!P4 FMUL R32, R32, 0.5 ;  /* 0x3f0000002020c820 */ /* 0x000fe20000400000 */
[----:B------:R-:W4:Y:S01]  /*17d0*/  MUFU.EX2 R28, R28 ;  /* 0x0000001c001c7308 */ /* 0x000f220000000800 */
[----:B---3--:R-:W-:Y:S01]  /*17e0*/  @!P2 FMUL R24, R24, R24 ;  /* 0x000000181818a220 */ /* 0x008fe20000400000 */
[----:B------:R-:W-:Y:S01]  /*17f0*/  FSETP.GEU.AND P2, PT, R36, -126, PT ;  /* 0xc2fc00002400780b */ /* 0x000fe20003f4e000 */
[----:B------:R-:W-:Y:S01]  /*1800*/  ULDC UR7, c[0x0][0x604] ;  /* 0x0001810000077ab9 */ /* 0x000fe20000000800 */
[----:B------:R-:W-:Y:S01]  /*1810*/  FSETP.GEU.AND P3, PT, R33, -126, PT ;  /* 0xc2fc00002100780b */ /* 0x000fe20003f6e000 */
[--C-:B------:R-:W-:Y:S01]  /*1820*/  FFMA R41, R41, UR7, -R6.reuse ;  /* 0x0000000729297c23 */ /* 0x100fe20008000806 */
[----:B------:R-:W-:Y:S02]  /*1830*/  ULDC UR7, c[0x0][0x604] ;  /* 0x0001810000077ab9 */ /* 0x000fe40000000800 */
[----:B------:R-:W3:Y:S01]  /*1840*/  MUFU.EX2 R10, R29 ;  /* 0x0000001d000a7308 */ /* 0x000ee20000000800 */
[----:B--2---:R-:W-:Y:S01]  /*1850*/  @!P1 FMUL R8, R8, R8 ;  /* 0x0000000808089220 */ /* 0x004fe20000400000 */
[----:B------:R-:W-:Y:S01]  /*1860*/  FSETP.GEU.AND P1, PT, R37, -126, PT ;  /* 0xc2fc00002500780b */ /* 0x000fe20003f2e000 */
[----:B------:R-:W-:Y:S01]  /*1870*/  FFMA R44, R44, UR7, -R6 ;  /* 0x000000072c2c7c23 */ /* 0x000fe20008000806 */
[----:B------:R-:W-:-:S02]  /*1880*/  ULDC UR7, c[0x0][0x604] ;  /* 0x0001810000077ab9 */ /* 0x000fc40000000800 */
[--C-:B------:R-:W-:Y:S01]  /*1890*/  FFMA R45, R45, UR7, -R6.reuse ;  /* 0x000000072d2d7c23 */ /* 0x100fe20008000806 */
[----:B------:R-:W-:Y:S01]  /*18a0*/  @!P2 FMUL R36, R36, 0.5 ;  /* 0x3f0000002424a820 */ /* 0x000fe20000400000 */
[----:B------:R-:W2:Y:S01]  /*18b0*/  MUFU.EX2 R32, R32 ;  /* 0x0000002000207308 */ /* 0x000ea20000000800 */
[----:B------:R-:W-:Y:S01]  /*18c0*/  @!P3 FMUL R33, R33, 0.5 ;  /* 0x3f0000002121b820 */ /* 0x000fe20000400000 */
[----:B----4-:R-:W-:Y:S01]  /*18d0*/  @!P6 FMUL R28, R28, R28 ;  /* 0x0000001c1c1ce220 */ /* 0x010fe20000400000 */
[----:B------:R-:W-:Y:S01]  /*18e0*/  FSETP.GEU.AND P6, PT, R40, -126, PT ;  /* 0xc2fc00002800780b */ /* 0x000fe20003fce000 */
[----:B------:R-:W-:Y:S02]  /*18f0*/  ULDC UR7, c[0x0][0x604] ;  /* 0x0001810000077ab9 */ /* 0x000fe40000000800 */
[----:B------:R-:W-:Y:S01]  /*1900*/  FFMA R48, R48, UR7, -R6 ;  /* 0x0000000730307c23 */ /* 0x000fe20008000806 */
[----:B------:R-:W-:Y:S01]  /*1910*/  @!P1 FMUL R37, R37, 0.5 ;  /* 0x3f00000025259820 */ /* 0x000fe20000400000 */
[----:B------:R-:W4:Y:S01]  /*1920*/  MUFU.EX2 R36, R36 ;  /* 0x0000002400247308 */ /* 0x000f220000000800 */
[----:B---3--:R-:W-:Y:S01]  /*1930*/  @!P5 FMUL R10, R10, R10 ;  /* 0x0000000a0a0ad220 */ /* 0x008fe20000400000 */
[----:B------:R-:W-:Y:S01]  /*1940*/  FSETP.GEU.AND P5, PT, R41, -126, PT ;  /* 0xc2fc00002900780b */ /* 0x000fe20003fae000 */
[----:B------:R-:W-:-:S02]  /*1950*/  ULDC UR7, c[0x0][0x604] ;  /* 0x0001810000077ab9 */ /* 0x000fc40000000800 */
[--C-:B------:R-:W-:Y:S01]  /*1960*/  FFMA R49, R49, UR7, -R6.reuse ;  /* 0x0000000731317c23 */ /* 0x100fe20008000806 */
[----:B------:R-:W-:Y:S01]  /*1970*/  ULDC UR7, c[0x0][0x604] ;  /* 0x0001810000077ab9 */ /* 0x000fe20000000800 */
[----:B------:R-:W-:Y:S01]  /*1980*/  F2FP.SATFINITE.E4M3.F32.PACK_AB_MERGE_C R89, R103, R10, RZ ;  /* 0x0000000a6759723e */ /* 0x000fe200048070ff */
[----:B------:R-:W3:Y:S01]  /*1990*/  MUFU.EX2 R12, R33 ;  /* 0x00000021000c7308 */ /* 0x000ee20000000800 */
[----:B------:R-:W-:Y:S01]  /*19a0*/  @!P6 FMUL R40, R40, 0.5 ;  /* 0x3f0000002828e820 */ /* 0x000fe20000400000 */
[----:B--2---:R-:W-:Y:S01]  /*19b0*/  @!P4 FMUL R32, R32, R32 ;  /* 0x000000202020c220 */ /* 0x004fe20000400000 */
[----:B------:R-:W-:Y:S01]  /*19c0*/  FSETP.GEU.AND P4, PT, R44, -126, PT ;  /* 0xc2fc00002c00780b */ /* 0x000fe20003f8e000 */
[--C-:B------:R-:W-:Y:S01]  /*19d0*/  FFMA R52, R52, UR7, -R6.reuse ;  /* 0x0000000734347c23 */ /* 0x100fe20008000806 */
[----:B------:R-:W-:Y:S02]  /*19e0*/  ULDC UR7, c[0x0][0x604] ;  /* 0x0001810000077ab9 */ /* 0x000fe40000000800 */
[----:B------:R-:W-:Y:S01]  /*19f0*/  @!P5 FMUL R41, R41, 0.5 ;  /* 0x3f0000002929d820 */ /* 0x000fe20000400000 */
[----:B------:R-:W2:Y:S01]  /*1a00*/  MUFU.EX2 R14, R37 ;  /* 0x00000025000e7308 */ /* 0x000ea20000000800 */
[----:B----4-:R-:W-:Y:S01]  /*1a10*/  @!P2 FMUL R36, R36, R36 ;  /* 0x000000242424a220 */ /* 0x010fe20000400000 */
[----:B------:R-:W-:Y:S01]  /*1a20*/  FSETP.GEU.AND P2, PT, R48, -126, PT ;  /* 0xc2fc00003000780b */ /* 0x000fe20003f4e000 */
[--C-:B------:R-:W-:Y:S01]  /*1a30*/  FFMA R53, R53, UR7, -R6.reuse ;  /* 0x0000000735357c23 */ /* 0x100fe20008000806 */
[----:B------:R-:W-:Y:S01]  /*1a40*/  ULDC UR7, c[0x0][0x604] ;  /* 0x0001810000077ab9 */ /* 0x000fe20000000800 */
[----:B------:R-:W-:Y:S01]  /*1a50*/  F2FP.SATFINITE.E4M3.F32.PACK_AB_MERGE_C R93, R103, R32, RZ ;  /* 0x00000020675d723e */ /* 0x000fe200048070ff */
[--C-:B------:R-:W-:Y:S01]  /*1a60*/  FFMA R56, R56, UR7, -R6.reuse ;  /* 0x0000000738387c23 */ /* 0x100fe20008000806 */
[----:B------:R-:W-:Y:S01]  /*1a70*/  ULDC UR7, c[0x0][0x604] ;  /* 0x0001810000077ab9 */ /* 0x000fe20000000800 */
[----:B------:R-:W4:Y:S01]  /*1a80*/  MUFU.EX2 R40, R40 ;  /* 0x0000002800287308 */ /* 0x000f220000000800 */
[----:B---3--:R-:W-:Y:S01]  /*1a90*/  @!P3 FMUL R12, R12, R12 ;  /* 0x0000000c0c0cb220 */ /* 0x008fe20000400000 */
[----:B------:R-:W-:Y:S01]  /*1aa0*/  FSETP.GEU.AND P3, PT, R45, -126, PT ;  /* 0xc2fc00002d00780b */ /* 0x000fe20003f6e000 */
[----:B------:R-:W-:Y:S01]  /*1ab0*/  @!P4 FMUL R44, R44, 0.5 ;  /* 0x3f0000002c2cc820 */ /* 0x000fe20000400000 */
[--C-:B------:R-:W-:Y:S01]  /*1ac0*/  FFMA R57, R57, UR7, -R6.reuse ;  /* 0x0000000739397c23 */ /* 0x100fe20008000806 */
[----:B------:R-:W-:Y:S01]  /*1ad0*/  ULDC UR7, c[0x0][0x604] ;  /* 0x0001810000077ab9 */ /* 0x000fe20000000800 */
[----:B------:R-:W-:Y:S01]  /*1ae0*/  F2FP.SATFINITE.E4M3.F32.PACK_AB_MERGE_C R95, R103, R12, RZ ;  /* 0x0000000c675f723e */ /* 0x000fe200048070ff */
[----:B------:R-:W-:Y:S01]  /*1af0*/  @!P2 FMUL R48, R48, 0.5 ;  /* 0x3f0000003030a820 */ /* 0x000fe20000400000 */
[----:B------:R-:W3:Y:S01]  /*1b00*/  MUFU.EX2 R16, R41 ;  /* 0x0000002900107308 */ /* 0x000ee20000000800 */
[----:B--2---:R-:W-:Y:S01]  /*1b10*/  @!P1 FMUL R14, R14, R14 ;  /* 0x0000000e0e0e9220 */ /* 0x004fe20000400000 */
[----:B------:R-:W-:Y:S01]  /*1b20*/  FSETP.GEU.AND P1, PT, R49, -126, PT ;  /* 0xc2fc00003100780b */ /* 0x000fe20003f2e000 */
[--C-:B------:R-:W-:Y:S01]  /*1b30*/  FFMA R60, R60, UR7, -R6.reuse ;  /* 0x000000073c3c7c23 */ /* 0x100fe20008000806 */
[----:B------:R-:W-:Y:S01]  /*1b40*/  ULDC UR7, c[0x0][0x604] ;  /* 0x0001810000077ab9 */ /* 0x000fe20000000800 */
[----:B------:R-:W-:Y:S01]  /*1b50*/  LOP3.LUT R93, R93, 0xff, RZ, 0xc0, !PT ;  /* 0x000000ff5d5d7812 */ /* 0x000fe200078ec0ff */
[--C-:B------:R-:W-:Y:S01]  /*1b60*/  FFMA R61, R61, UR7, -R6.reuse ;  /* 0x000000073d3d7c23 */ /* 0x100fe20008000806 */
[----:B------:R-:W-:Y:S01]  /*1b70*/  @!P3 FMUL R45, R45, 0.5 ;  /* 0x3f0000002d2db820 */ /* 0x000fe20000400000 */
[----:B------:R-:W2:Y:S01]  /*1b80*/  MUFU.EX2 R44, R44 ;  /* 0x0000002c002c7308 */ /* 0x000ea20000000800 */
[----:B----4-:R-:W-:Y:S01]  /*1b90*/  @!P6 FMUL R40, R40, R40 ;  /* 0x000000282828e220 */ /* 0x010fe20000400000 */
[----:B------:R-:W-:Y:S01]  /*1ba0*/  FSETP.GEU.AND P6, PT, R52, -126, PT ;  /* 0xc2fc00003400780b */ /* 0x000fe20003fce000 */
[----:B------:R-:W-:Y:S01]  /*1bb0*/  ULDC UR7, c[0x0][0x604] ;  /* 0x0001810000077ab9 */ /* 0x000fe20000000800 */
[----:B------:R-:W-:Y:S01]  /*1bc0*/  F2FP.SATFINITE.E4M3.F32.PACK_AB_MERGE_C R99, R103, R14, RZ ;  /* 0x0000000e6763723e */ /* 0x000fe200048070ff */
[--C-:B------:R-:W-:Y:S01]  /*1bd0*/  FFMA R64, R64, UR7, -R6.reuse ;  /* 0x0000000740407c23 */ /* 0x100fe20008000806 */
[----:B------:R-:W-:Y:S01]  /*1be0*/  ULDC UR7, c[0x0][0x604] ;  /* 0x0001810000077ab9 */ /* 0x000fe20000000800 */
[----:B------:R-:W-:Y:S01]  /*1bf0*/  @!P1 FMUL R49, R49, 0.5 ;  /* 0x3f00000031319820 */ /* 0x000fe20000400000 */
[----:B------:R-:W4:Y:S01]  /*1c00*/  MUFU.EX2 R18, R45 ;  /* 0x0000002d00127308 */ /* 0x000f220000000800 */
[----:B---3--:R-:W-:Y:S01]  /*1c10*/  @!P5 FMUL R16, R16, R16 ;  /* 0x000000101010d220 */ /* 0x008fe20000400000 */
[----:B------:R-:W-:Y:S01]  /*1c20*/  FSETP.GEU.AND P5, PT, R53, -126, PT ;  /* 0xc2fc00003500780b */ /* 0x000fe20003fae000 */
[--C-:B------:R-:W-:Y:S01]  /*1c30*/  FFMA R65, R65, UR7, -R6.reuse ;  /* 0x0000000741417c23 */ /* 0x100fe20008000806 */
[----:B------:R-:W-:Y:S01]  /*1c40*/  ULDC UR7, c[0x0][0x604] ;  /* 0x0001810000077ab9 */ /* 0x000fe20000000800 */
[----:B------:R-:W-:Y:S01]  /*1c50*/  LOP3.LUT R99, R99, 0xffff, RZ, 0xc0, !PT ;  /* 0x0000ffff63637812 */ /* 0x000fe200078ec0ff */
[--C-:B------:R-:W-:Y:S01]  /*1c60*/  FFMA R68, R68, UR7, -R6.reuse ;  /* 0x0000000744447c23 */ /* 0x100fe20008000806 */
[----:B------:R-:W-:Y:S01]  /*1c70*/  @!P6 FMUL R52, R52, 0.5 ;  /* 0x3f0000003434e820 */ /* 0x000fe20000400000 */
[----:B------:R-:W3:Y:S01]  /*1c80*/  MUFU.EX2 R48, R48 ;  /* 0x0000003000307308 */ /* 0x000ee20000000800 */
[----:B--2---:R-:W-:Y:S01]  /*1c90*/  @!P4 FMUL R44, R44, R44 ;  /* 0x0000002c2c2cc220 */ /* 0x004fe20000400000 */
[----:B------:R-:W-:Y:S01]  /*1ca0*/  FSETP.GEU.AND P4, PT, R56, -126, PT ;  /* 0xc2fc00003800780b */ /* 0x000fe20003f8e000 */
[----:B------:R-:W-:Y:S01]  /*1cb0*/  ULDC UR7, c[0x0][0x604] ;  /* 0x0001810000077ab9 */ /* 0x000fe20000000800 */
[----:B------:R-:W-:Y:S01]  /*1cc0*/  F2FP.SATFINITE.E4M3.F32.PACK_AB_MERGE_C R101, R103, R16, RZ ;  /* 0x000000106765723e */ /* 0x000fe200048070ff */
[--C-:B------:R-:W-:Y:S01]  /*1cd0*/  FFMA R69, R69, UR7, -R6.reuse ;  /* 0x0000000745457c23 */ /* 0x100fe20008000806 */
[----:B------:R-:W-:Y:S01]  /*1ce0*/  ULDC UR7, c[0x0][0x604] ;  /* 0x0001810000077ab9 */ /* 0x000fe20000000800 */
[----:B------:R-:W-:Y:S01]  /*1cf0*/  @!P5 FMUL R53, R53, 0.5 ;  /* 0x3f0000003535d820 */ /* 0x000fe20000400000 */
[----:B------:R-:W2:Y:S01]  /*1d00*/  MUFU.EX2 R20, R49 ;  /* 0x0000003100147308 */ /* 0x000ea20000000800 */
[----:B----4-:R-:W-:Y:S01]  /*1d10*/  @!P3 FMUL R18, R18, R18 ;  /* 0x000000121212b220 */ /* 0x010fe20000400000 */
[----:B------:R-:W-:Y:S01]  /*1d20*/  FSETP.GEU.AND P3, PT, R57, -126, PT ;  /* 0xc2fc00003900780b */ /* 0x000fe20003f6e000 */
[--C-:B------:R-:W-:Y:S01]  /*1d30*/  FFMA R72, R72, UR7, -R6.reuse ;  /* 0x0000000748487c23 */ /* 0x100fe20008000806 */
[----:B------:R-:W-:Y:S01]  /*1d40*/  ULDC UR7, c[0x0][0x604] ;  /* 0x0001810000077ab9 */ /* 0x000fe20000000800 */
[----:B------:R-:W-:Y:S01]  /*1d50*/  LOP3.LUT R101, R101, 0xffff, RZ, 0xc0, !PT ;  /* 0x0000ffff65657812 */ /* 0x000fe200078ec0ff */
[--C-:B------:R-:W-:Y:S01]  /*1d60*/  FFMA R73, R73, UR7, -R6.reuse ;  /* 0x0000000749497c23 */ /* 0x100fe20008000806 */
[----:B------:R-:W-:Y:S01]  /*1d70*/  @!P4 FMUL R56, R56, 0.5 ;  /* 0x3f0000003838c820 */ /* 0x000fe20000400000 */
[----:B------:R-:W4:Y:S01]  /*1d80*/  MUFU.EX2 R52, R52 ;  /* 0x0000003400347308 */ /* 0x000f220000000800 */
[----:B---3--:R-:W-:Y:S01]  /*1d90*/  @!P2 FMUL R48, R48, R48 ;  /* 0x000000303030a220 */ /* 0x008fe20000400000 */
[----:B------:R-:W-:Y:S01]  /*1da0*/  FSETP.GEU.AND P2, PT, R60, -126, PT ;  /* 0xc2fc00003c00780b */ /* 0x000fe20003f4e000 */
[----:B------:R-:W-:Y:S01]  /*1db0*/  ULDC UR7, c[0x0][0x604] ;  /* 0x0001810000077ab9 */ /* 0x000fe20000000800 */
[----:B------:R-:W-:Y:S01]  /*1dc0*/  F2FP.SATFINITE.E4M3.F32.PACK_AB_MERGE_C R104, R103, R18, RZ ;  /* 0x000000126768723e */ /* 0x000fe200048070ff */
[--C-:B------:R-:W-:Y:S01]  /*1dd0*/  FFMA R76, R76, UR7, -R6.reuse ;  /* 0x000000074c4c7c23 */ /* 0x100fe20008000806 */
[----:B------:R-:W-:Y:S01]  /*1de0*/  ULDC UR7, c[0x0][0x604] ;  /* 0x0001810000077ab9 */ /* 0x000fe20000000800 */
[----:B------:R-:W-:Y:S01]  /*1df0*/  @!P3 FMUL R57, R57, 0.5 ;  /* 0x3f0000003939b820 */ /* 0x000fe20000400000 */
        /* <DEDUP_REMOVED lines=18> */
[----:B------:R-:W-:Y:S01]  /*1f20*/  FFMA R84, R84, UR7, -R6 ;  /* 0x0000000754547c23 */ /* 0x000fe20008000806 */
[----:B------:R-:W-:-:S02]  /*1f30*/  ULDC UR7, c[0x0][0x604] ;  /* 0x0001810000077ab9 */ /* 0x000fc40000000800 */
[----:B------:R-:W-:Y:S01]  /*1f40*/  FFMA R6, R85, UR7, -R6 ;  /* 0x0000000755067c23 */ /* 0x000fe20008000806 */
[----:B------:R-:W-:Y:S01]  /*1f50*/  @!P6 FMUL R64, R64, 0.5 ;  /* 0x3f0000004040e820 */ /* 0x000fe20000400000 */
[----:B------:R-:W3:Y:S01]  /*1f60*/  MUFU.EX2 R60, R60 ;  /* 0x0000003c003c7308 */ /* 0x000ee20000000800 */
[----:B--2---:R-:W-:Y:S01]  /*1f70*/  @!P4 FMUL R56, R56, R56 ;  /* 0x000000383838c220 */ /* 0x004fe20000400000 */
[----:B------:R-:W-:Y:S01]  /*1f80*/  FSETP.GEU.AND P4, PT, R68, -126, PT ;  /* 0xc2fc00004400780b */ /* 0x000fe20003f8e000 */
[----:B------:R-:W-:Y:S01]  /*1f90*/  ULDC UR7, c[0x0][0x604] ;  /* 0x0001810000077ab9 */ /* 0x000fe20000000800 */
[----:B------:R-:W-:Y:S01]  /*1fa0*/  F2FP.SATFINITE.E4M3.F32.PACK_AB_MERGE_C R107, R103, R22, RZ ;  /* 0x00000016676b723e */ /* 0x000fe200048070ff */
[----:B------:R-:W-:Y:S01]  /*1fb0*/  FMUL R5, R5, UR7 ;  /* 0x0000000705057c20 */ /* 0x000fe20008400000 */
[----:B------:R-:W-:Y:S01]  /*1fc0*/  ULDC UR7, c[0x0][0x604] ;  /* 0x0001810000077ab9 */ /* 0x000fe20000000800 */
[----:B------:R-:W-:Y:S01]  /*1fd0*/  @!P5 FMUL R65, R65, 0.5 ;  /* 0x3f0000004141d820 */ /* 0x000fe20000400000 */
[----:B------:R-:W2:Y:S01]  /*1fe0*/  MUFU.EX2 R61, R61 ;  /* 0x0000003d003d7308 */ /* 0x000ea20000000800 */
[----:B----4-:R-:W-:Y:S01]  /*1ff0*/  @!P3 FMUL R57, R57, R57 ;  /* 0x000000393939b220 */ /* 0x010fe20000400000 */
[----:B------:R-:W-:Y:S01]  /*2000*/  FSETP.GEU.AND P3, PT, R69, -126, PT ;  /* 0xc2fc00004500780b */ /* 0x000fe20003f6e000 */
[--C-:B------:R-:W-:Y:S01]  /*2010*/  FFMA R26, R26, UR10, -R5.reuse ;  /* 0x0000000a1a1a7c23 */ /* 0x100fe20008000805 */
[--C-:B------:R-:W-:Y:S01]  /*2020*/  FFMA R27, R27, UR7, -R5.reuse ;  /* 0x000000071b1b7c23 */ /* 0x100fe20008000805 */
[----:B------:R-:W-:Y:S01]  /*2030*/  ULDC UR7, c[0x0][0x604] ;  /* 0x0001810000077ab9 */ /* 0x000fe20000000800 */
[----:B------:R-:W-:Y:S01]  /*2040*/  ULDC UR10, c[0x0][0x604] ;  /* 0x00018100000a7ab9 */ /* 0x000fe20000000800 */
[----:B------:R-:W-:Y:S01]  /*2050*/  @!P4 FMUL R68, R68, 0.5 ;  /* 0x3f0000004444c820 */ /* 0x000fe20000400000 */
[----:B------:R-:W4:Y:S01]  /*2060*/  MUFU.EX2 R64, R64 ;  /* 0x0000004000407308 */ /* 0x000f220000000800 */
[----:B---3--:R-:W-:Y:S01]  /*2070*/  @!P2 FMUL R60, R60, R60 ;  /* 0x0000003c3c3ca220 */ /* 0x008fe20000400000 */
[----:B------:R-:W-:Y:S01]  /*2080*/  FSETP.GEU.AND P2, PT, R72, -126, PT ;  /* 0xc2fc00004800780b */ /* 0x000fe20003f4e000 */
[--C-:B------:R-:W-:Y:S01]  /*2090*/  FFMA R30, R30, UR7, -R5.reuse ;  /* 0x000000071e1e7c23 */ /* 0x100fe20008000805 */
[----:B------:R-:W-:Y:S01]  /*20a0*/  ULDC UR7, c[0x0][0x604] ;  /* 0x0001810000077ab9 */ /* 0x000fe20000000800 */
[--C-:B------:R-:W-:Y:S01]  /*20b0*/  FFMA R75, R75, UR10, -R5.reuse ;  /* 0x0000000a4b4b7c23 */ /* 0x100fe20008000805 */
[--C-:B------:R-:W-:Y:S01]  /*20c0*/  FFMA R31, R31, UR7, -R5.reuse ;  /* 0x000000071f1f7c23 */ /* 0x100fe20008000805 */
[----:B------:R-:W-:Y:S01]  /*20d0*/  @!P3 FMUL R69, R69, 0.5 ;  /* 0x3f0000004545b820 */ /* 0x000fe20000400000 */
[----:B------:R-:W3:Y:S01]  /*20e0*/  MUFU.EX2 R65, R65 ;  /* 0x0000004100417308 */ /* 0x000ee20000000800 */
[----:B--2---:R-:W-:Y:S01]  /*20f0*/  @!P1 FMUL R61, R61, R61 ;  /* 0x0000003d3d3d9220 */ /* 0x004fe20000400000 */
[----:B------:R-:W-:Y:S01]  /*2100*/  FSETP.GEU.AND P1, PT, R73, -126, PT ;  /* 0xc2fc00004900780b */ /* 0x000fe20003f2e000 */
[----:B------:R-:W-:Y:S01]  /*2110*/  ULDC UR7, c[0x0][0x604] ;  /* 0x0001810000077ab9 */ /* 0x000fe20000000800 */
[----:B------:R-:W-:Y:S01]  /*2120*/  ULDC UR10, c[0x0][0x604] ;  /* 0x00018100000a7ab9 */ /* 0x000fe20000000800 */
        /* <DEDUP_REMOVED lines=8> */
[--C-:B------:R-:W-:Y:S01]  /*21b0*/  FFMA R86, R86, UR10, -R5.reuse ;  /* 0x0000000a56567c23 */ /* 0x100fe20008000805 */
[--C-:B------:R-:W-:Y:S01]  /*21c0*/  FFMA R9, R38, UR7, -R5.reuse ;  /* 0x0000000726097c23 */ /* 0x100fe20008000805 */
[----:B------:R-:W-:Y:S01]  /*21d0*/  @!P1 FMUL R73, R73, 0.5 ;  /* 0x3f00000049499820 */ /* 0x000fe20000400000 */
[----:B------:R-:W4:Y:S01]  /*21e0*/  MUFU.EX2 R69, R69 ;  /* 0x0000004500457308 */ /* 0x000f220000000800 */
[----:B---3--:R-:W-:Y:S01]  /*21f0*/  @!P5 FMUL R65, R65, R65 ;  /* 0x000000414141d220 */ /* 0x008fe20000400000 */
[----:B------:R-:W-:Y:S01]  /*2200*/  FSETP.GEU.AND P5, PT, R77, -126, PT ;  /* 0xc2fc00004d00780b */ /* 0x000fe20003fae000 */
[----:B------:R-:W-:Y:S01]  /*2210*/  ULDC UR7, c[0x0][0x604] ;  /* 0x0001810000077ab9 */ /* 0x000fe20000000800 */
[----:B------:R-:W-:Y:S01]  /*2220*/  FADD R25, R24, R56 ;  /* 0x0000003818197221 */ /* 0x000fe20000000000 */
[--C-:B------:R-:W-:Y:S01]  /*2230*/  FFMA R39, R39, UR7, -R5.reuse ;  /* 0x0000000727277c23 */ /* 0x100fe20008000805 */
[----:B------:R-:W-:Y:S01]  /*2240*/  ULDC UR7, c[0x0][0x604] ;  /* 0x0001810000077ab9 */ /* 0x000fe20000000800 */
[----:B------:R-:W-:Y:S01]  /*2250*/  @!P6 FMUL R76, R76, 0.5 ;  /* 0x3f0000004c4ce820 */ /* 0x000fe20000400000 */
[----:B------:R-:W3:Y:S01]  /*2260*/  MUFU.EX2 R72, R72 ;  /* 0x0000004800487308 */ /* 0x000ee20000000800 */
[----:B--2---:R-:W-:Y:S01]  /*2270*/  @!P4 FMUL R68, R68, R68 ;  /* 0x000000444444c220 */ /* 0x004fe20000400000 */
[----:B------:R-:W-:Y:S01]  /*2280*/  FSETP.GEU.AND P4, PT, R80, -126, PT ;  /* 0xc2fc00005000780b */ /* 0x000fe20003f8e000 */
[----:B------:R-:W-:Y:S01]  /*2290*/  FFMA R11, R42, UR7, -R5 ;  /* 0x000000072a0b7c23 */ /* 0x000fe20008000805 */
[----:B------:R-:W-:Y:S01]  /*22a0*/  ULDC UR7, c[0x0][0x604] ;  /* 0x0001810000077ab9 */ /* 0x000fe20000000800 */
[----:B------:R-:W-:Y:S01]  /*22b0*/  FADD R29, R12, R65 ;  /* 0x000000410c1d7221 */ /* 0x000fe20000000000 */
[----:B------:R-:W-:Y:S01]  /*22c0*/  FFMA R43, R43, UR7, -R5 ;  /* 0x000000072b2b7c23 */ /* 0x000fe20008000805 */
[----:B------:R-:W-:Y:S01]  /*22d0*/  @!P5 FMUL R77, R77, 0.5 ;  /* 0x3f0000004d4dd820 */ /* 0x000fe20000400000 */
[----:B------:R-:W2:Y:S01]  /*22e0*/  MUFU.EX2 R73, R73 ;  /* 0x0000004900497308 */ /* 0x000ea20000000800 */
[----:B----4-:R-:W-:Y:S01]  /*22f0*/  @!P3 FMUL R69, R69, R69 ;  /* 0x000000454545b220 */ /* 0x010fe20000400000 */
[----:B------:R-:W-:Y:S01]  /*2300*/  FSETP.GEU.AND P3, PT, R81, -126, PT ;  /* 0xc2fc00005100780b */ /* 0x000fe20003f6e000 */
[----:B------:R-:W-:Y:S01]  /*2310*/  ULDC UR7, c[0x0][0x604] ;  /* 0x0001810000077ab9 */ /* 0x000fe20000000800 */
[----:B------:R-:W-:-:S02]  /*2320*/  F2FP.SATFINITE.E4M3.F32.PACK_AB_MERGE_C R56, R103, R56, RZ ;  /* 0x000000386738723e */ /* 0x000fc400048070ff */
[----:B------:R-:W-:Y:S01]  /*2330*/  LOP3.LUT R107, R107, 0xffff, RZ, 0xc0, !PT ;  /* 0x0000ffff6b6b7812 */ /* 0x000fe200078ec0ff */
[----:B------:R-:W-:Y:S01]  /*2340*/  @!P4 FMUL R80, R80, 0.5 ;  /* 0x3f0000005050c820 */ /* 0x000fe20000400000 */
[----:B------:R-:W4:Y:S01]  /*2350*/  MUFU.EX2 R76, R76 ;  /* 0x0000004c004c7308 */ /* 0x000f220000000800 */
[----:B---3--:R-:W-:Y:S01]  /*2360*/  @!P2 FMUL R72, R72, R72 ;  /* 0x000000484848a220 */ /* 0x008fe20000400000 */
[----:B------:R-:W-:Y:S02]  /*2370*/  FSETP.GEU.AND P2, PT, R84, -126, PT ;  /* 0xc2fc00005400780b */ /* 0x000fe40003f4e000 */
[----:B------:R-:W-:Y:S02]  /*2380*/  LOP3.LUT R56, R56, 0xff, RZ, 0xc0, !PT ;  /* 0x000000ff38387812 */ /* 0x000fe400078ec0ff */
[----:B------:R-:W-:Y:S01]  /*2390*/  F2FP.SATFINITE.E4M3.F32.PACK_AB_MERGE_C R65, R103, R65, RZ ;  /* 0x000000416741723e */ /* 0x000fe200048070ff */
[----:B------:R-:W-:Y:S01]  /*23a0*/  @!P3 FMUL R81, R81, 0.5 ;  /* 0x3f0000005151b820 */ /* 0x000fe20000400000 */
[----:B------:R-:W3:Y:S01]  /*23b0*/  MUFU.EX2 R77, R77 ;  /* 0x0000004d004d7308 */ /* 0x000ee20000000800 */
[----:B--2---:R-:W-:Y:S01]  /*23c0*/  @!P1 FMUL R73, R73, R73 ;  /* 0x0000004949499220 */ /* 0x004fe20000400000 */
[----:B------:R-:W-:-:S02]  /*23d0*/  FSETP.GEU.AND P1, PT, R6, -126, PT ;  /* 0xc2fc00000600780b */ /* 0x000fc40003f2e000 */
[----:B------:R-:W-:Y:S01]  /*23e0*/  LOP3.LUT R65, R65, 0xffff, RZ, 0xc0, !PT ;  /* 0x0000ffff41417812 */ /* 0x000fe200078ec0ff */
[----:B------:R-:W-:Y:S01]  /*23f0*/  FADD R33, R16, R73 ;  /* 0x0000004910217221 */ /* 0x000fe20000000000 */
[----:B------:R-:W-:Y:S01]  /*2400*/  F2FP.SATFINITE.E4M3.F32.PACK_AB_MERGE_C R73, R103, R73, RZ ;  /* 0x000000496749723e */ /* 0x000fe200048070ff */
[----:B------:R-:W-:Y:S01]  /*2410*/  @!P2 FMUL R84, R84, 0.5 ;  /* 0x3f0000005454a820 */ /* 0x000fe20000400000 */
[----:B------:R-:W2:Y:S01]  /*2420*/  MUFU.EX2 R80, R80 ;  /* 0x0000005000507308 */ /* 0x000ea20000000800 */
[----:B----4-:R-:W-:Y:S01]  /*2430*/  @!P6 FMUL R76, R76, R76 ;  /* 0x0000004c4c4ce220 */ /* 0x010fe20000400000 */
[----:B------:R-:W-:Y:S02]  /*2440*/  FSETP.GEU.AND P6, PT, R26, -126, PT ;  /* 0xc2fc00001a00780b */ /* 0x000fe40003fce000 */
[----:B------:R-:W-:-:S03]  /*2450*/  LOP3.LUT R73, R73, 0xffff, RZ, 0xc0, !PT ;  /* 0x0000ffff49497812 */ /* 0x000fc600078ec0ff */
[----:B------:R-:W-:Y:S01]  /*2460*/  @!P1 FMUL R6, R6, 0.5 ;  /* 0x3f00000006069820 */ /* 0x000fe20000400000 */
[----:B------:R-:W4:Y:S01]  /*2470*/  MUFU.EX2 R81, R81 ;  /* 0x0000005100517308 */ /* 0x000f220000000800 */
[----:B---3--:R-:W-:Y:S01]  /*2480*/  @!P5 FMUL R77, R77, R77 ;  /* 0x0000004d4d4dd220 */ /* 0x008fe20000400000 */
[----:B------:R-:W-:-:S05]  /*2490*/  FSETP.GEU.AND P5, PT, R27, -126, PT ;  /* 0xc2fc00001b00780b */ /* 0x000fca0003fae000 */
[----:B------:R-:W-:Y:S01]  /*24a0*/  @!P6 FMUL R26, R26, 0.5 ;  /* 0x3f0000001a1ae820 */ /* 0x000fe20000400000 */
[----:B------:R-:W3:Y:S01]  /*24b0*/  MUFU.EX2 R84, R84 ;  /* 0x0000005400547308 */ /* 0x000ee20000000800 */
[----:B--2---:R-:W-:Y:S01]  /*24c0*/  @!P4 FMUL R80, R80, R80 ;  /* 0x000000505050c220 */ /* 0x004fe20000400000 */
[----:B------:R-:W-:-:S03]  /*24d0*/  FSETP.GEU.AND P4, PT, R30, -126, PT ;  /* 0xc2fc00001e00780b */ /* 0x000fc60003f8e000 */
        /* <DEDUP_REMOVED lines=12> */
[----:B------:R3:W5:Y:S01]  /*25a0*/  MUFU.EX2 R6, R27 ;  /* 0x0000001b00067308 */ /* 0x0007620000000800 */
[----:B--2---:R-:W-:Y:S01]  /*25b0*/  @!P1 FMUL R21, R21, R21 ;  /* 0x0000001515159220 */ /* 0x004fe20000400000 */
[----:B------:R-:W-:-:S05]  /*25c0*/  FSETP.GEU.AND P1, PT, R35, -126, PT ;  /* 0xc2fc00002300780b */ /* 0x000fca0003f2e000 */
[----:B------:R-:W-:Y:S01]  /*25d0*/  @!P2 FMUL R7, R7, 0.5 ;  /* 0x3f0000000707a820 */ /* 0x000fe20000400000 */
[----:B------:R-:W2:Y:S01]  /*25e0*/  MUFU.EX2 R30, R30 ;  /* 0x0000001e001e7308 */ /* 0x000ea20000000800 */
[----:B----4-:R-:W-:Y:S01]  /*25f0*/  @!P6 FMUL R26, R26, R26 ;  /* 0x0000001a1a1ae220 */ /* 0x010fe20000400000 */
[----:B------:R-:W-:Y:S01]  /*2600*/  FSETP.GEU.AND P6, PT, R9, -126, PT ;  /* 0xc2fc00000900780b */ /* 0x000fe20003fce000 */
[----:B---3--:R-:W-:Y:S01]  /*2610*/  FADD R27, R10, R61 ;  /* 0x0000003d0a1b7221 */ /* 0x008fe20000000000 */
[C---:B------:R-:W-:Y:S02]  /*2620*/  F2FP.SATFINITE.E4M3.F32.PACK_AB_MERGE_C R61, R103.reuse, R61, RZ ;  /* 0x0000003d673d723e */ /* 0x040fe400048070ff */
[----:B------:R-:W-:Y:S01]  /*2630*/  F2FP.SATFINITE.E4M3.F32.PACK_AB_MERGE_C R85, R103, R26, RZ ;  /* 0x0000001a6755723e */ /* 0x000fe200048070ff */
[----:B------:R-:W-:Y:S01]  /*2640*/  @!P1 FMUL R35, R35, 0.5 ;  /* 0x3f00000023239820 */ /* 0x000fe20000400000 */
[----:B------:R3:W4:Y:S01]  /*2650*/  MUFU.EX2 R34, R31 ;  /* 0x0000001f00227308 */ /* 0x0007220000000800 */
[----:B-----5:R-:W-:Y:S01]  /*2660*/  @!P5 FMUL R6, R6, R6 ;  /* 0x000000060606d220 */ /* 0x020fe20000400000 */
[----:B------:R-:W-:Y:S01]  /*2670*/  FSETP.GEU.AND P5, PT, R39, -126, PT ;  /* 0xc2fc00002700780b */ /* 0x000fe20003fae000 */
[----:B------:R-:W-:Y:S01]  /*2680*/  IMAD.U32 R85, R85, 0x10000, RZ ;  /* 0x0001000055557824 */ /* 0x000fe200078e00ff */
[----:B------:R-:W-:-:S03]  /*2690*/  LOP3.LUT R61, R61, 0xffff, RZ, 0xc0, !PT ;  /* 0x0000ffff3d3d7812 */ /* 0x000fc600078ec0ff */
[----:B------:R-:W-:Y:S01]  /*26a0*/  @!P6 FMUL R9, R9, 0.5 ;  /* 0x3f0000000909e820 */ /* 0x000fe20000400000 */
[----:B------:R5:W1:Y:S01]  /*26b0*/  MUFU.EX2 R38, R7 ;  /* 0x0000000700267308 */ /* 0x000a620000000800 */
[----:B--2---:R-:W-:Y:S01]  /*26c0*/  @!P4 FMUL R30, R30, R30 ;  /* 0x0000001e1e1ec220 */ /* 0x004fe20000400000 */
[----:B------:R-:W-:Y:S01]  /*26d0*/  FSETP.GEU.AND P4, PT, R11, -126, PT ;  /* 0xc2fc00000b00780b */ /* 0x000fe20003f8e000 */
[----:B---3--:R-:W-:Y:S01]  /*26e0*/  FADD R31, R14, R69 ;  /* 0x000000450e1f7221 */ /* 0x008fe20000000000 */
[C---:B------:R-:W-:Y:S02]  /*26f0*/  F2FP.SATFINITE.E4M3.F32.PACK_AB_MERGE_C R69, R103.reuse, R69, RZ ;  /* 0x000000456745723e */ /* 0x040fe400048070ff */
[----:B------:R-:W-:Y:S01]  /*2700*/  F2FP.SATFINITE.E4M3.F32.PACK_AB_MERGE_C R91, R103, R30, RZ ;  /* 0x0000001e675b723e */ /* 0x000fe200048070ff */
[----:B------:R-:W-:Y:S01]  /*2710*/  @!P5 FMUL R39, R39, 0.5 ;  /* 0x3f0000002727d820 */ /* 0x000fe20000400000 */
[----:B------:R2:W3:Y:S01]  /*2720*/  MUFU.EX2 R88, R35 ;  /* 0x0000002300587308 */ /* 0x0004e20000000800 */
[----:B-----5:R-:W-:Y:S01]  /*2730*/  FFMA R7, R46, UR7, -R5 ;  /* 0x000000072e077c23 */ /* 0x020fe20008000805 */
[----:B----4-:R-:W-:Y:S01]  /*2740*/  @!P3 FMUL R34, R34, R34 ;  /* 0x000000222222b220 */ /* 0x010fe20000400000 */
[----:B------:R-:W-:Y:S01]  /*2750*/  FSETP.GEU.AND P3, PT, R43, -126, PT ;  /* 0xc2fc00002b00780b */ /* 0x000fe20003f6e000 */
[----:B------:R-:W-:Y:S01]  /*2760*/  ULDC UR7, c[0x0][0x604] ;  /* 0x0001810000077ab9 */ /* 0x000fe20000000800 */
[----:B------:R-:W-:-:S02]  /*2770*/  IMAD.U32 R91, R91, 0x10000, RZ ;  /* 0x000100005b5b7824 */ /* 0x000fc400078e00ff */
[--C-:B------:R-:W-:Y:S01]  /*2780*/  FFMA R47, R47, UR7, -R5.reuse ;  /* 0x000000072f2f7c23 */ /* 0x100fe20008000805 */
[----:B------:R-:W-:Y:S01]  /*2790*/  ULDC UR7, c[0x0][0x604] ;  /* 0x0001810000077ab9 */ /* 0x000fe20000000800 */
[----:B------:R4:W5:Y:S01]  /*27a0*/  MUFU.EX2 R42, R9 ;  /* 0x00000009002a7308 */ /* 0x0009620000000800 */
[----:B-1----:R-:W-:Y:S01]  /*27b0*/  @!P2 FMUL R38, R38, R38 ;  /* 0x000000262626a220 */ /* 0x002fe20000400000 */
[----:B------:R-:W-:Y:S01]  /*27c0*/  FSETP.GEU.AND P2, PT, R7, -126, PT ;  /* 0xc2fc00000700780b */ /* 0x000fe20003f4e000 */
[----:B------:R-:W-:Y:S01]  /*27d0*/  @!P4 FMUL R11, R11, 0.5 ;  /* 0x3f0000000b0bc820 */ /* 0x000fe20000400000 */
[----:B--2---:R-:W-:Y:S01]  /*27e0*/  FADD R35, R44, R76 ;  /* 0x0000004c2c237221 */ /* 0x004fe20000000000 */
[C---:B------:R-:W-:Y:S02]  /*27f0*/  F2FP.SATFINITE.E4M3.F32.PACK_AB_MERGE_C R76, R103.reuse, R76, RZ ;  /* 0x0000004c674c723e */ /* 0x040fe400048070ff */
[----:B------:R-:W-:Y:S01]  /*2800*/  F2FP.SATFINITE.E4M3.F32.PACK_AB_MERGE_C R97, R103, R38, RZ ;  /* 0x000000266761723e */ /* 0x000fe200048070ff */
[----:B------:R1:W2:Y:S01]  /*2810*/  MUFU.EX2 R90, R39 ;  /* 0x00000027005a7308 */ /* 0x0002a20000000800 */
[----:B---3--:R-:W-:Y:S01]  /*2820*/  @!P1 FMUL R88, R88, R88 ;  /* 0x0000005858589220 */ /* 0x008fe20000400000 */
[--C-:B----4-:R-:W-:Y:S01]  /*2830*/  FFMA R9, R50, UR7, -R5.reuse ;  /* 0x0000000732097c23 */ /* 0x110fe20008000805 */
[----:B------:R-:W-:Y:S01]  /*2840*/  FSETP.GEU.AND P1, PT, R47, -126, PT ;  /* 0xc2fc00002f00780b */ /* 0x000fe20003f2e000 */
[----:B------:R-:W-:Y:S01]  /*2850*/  ULDC UR7, c[0x0][0x604] ;  /* 0x0001810000077ab9 */ /* 0x000fe20000000800 */
[----:B------:R-:W-:Y:S01]  /*2860*/  @!P3 FMUL R43, R43, 0.5 ;  /* 0x3f0000002b2bb820 */ /* 0x000fe20000400000 */
[--C-:B------:R-:W-:Y:S01]  /*2870*/  FFMA R51, R51, UR7, -R5.reuse ;  /* 0x0000000733337c23 */ /* 0x100fe20008000805 */
[----:B------:R-:W-:Y:S01]  /*2880*/  @!P2 FMUL R7, R7, 0.5 ;  /* 0x3f0000000707a820 */ /* 0x000fe20000400000 */
[----:B------:R3:W4:Y:S01]  /*2890*/  MUFU.EX2 R46, R11 ;  /* 0x0000000b002e7308 */ /* 0x0007220000000800 */
[----:B-----5:R-:W-:Y:S01]  /*28a0*/  @!P6 FMUL R42, R42, R42 ;  /* 0x0000002a2a2ae220 */ /* 0x020fe20000400000 */
[----:B------:R-:W-:Y:S01]  /*28b0*/  FSETP.GEU.AND P6, PT, R9, -126, PT ;  /* 0xc2fc00000900780b */ /* 0x000fe20003fce000 */
[----:B------:R-:W-:Y:S01]  /*28c0*/  ULDC UR7, c[0x0][0x604] ;  /* 0x0001810000077ab9 */ /* 0x000fe20000000800 */
[----:B-1----:R-:W-:Y:S01]  /*28d0*/  FADD R39, R52, R84 ;  /* 0x0000005434277221 */ /* 0x002fe20000000000 */
[----:B------:R-:W-:Y:S01]  /*28e0*/  LOP3.LUT R76, R76, 0xff, RZ, 0xc0, !PT ;  /* 0x000000ff4c4c7812 */ /* 0x000fe200078ec0ff */
[----:B------:R-:W-:Y:S01]  /*28f0*/  IMAD.U32 R97, R97, 0x10000, RZ ;  /* 0x0001000061617824 */ /* 0x000fe200078e00ff */
[----:B------:R-:W-:Y:S01]  /*2900*/  F2FP.SATFINITE.E4M3.F32.PACK_AB_MERGE_C R100, R103, R42, RZ ;  /* 0x0000002a6764723e */ /* 0x000fe200048070ff */
[----:B------:R-:W1:Y:S01]  /*2910*/  MUFU.EX2 R92, R43 ;  /* 0x0000002b005c7308 */ /* 0x000e620000000800 */
[----:B--2---:R-:W-:Y:S01]  /*2920*/  @!P5 FMUL R90, R90, R90 ;  /* 0x0000005a5a5ad220 */ /* 0x004fe20000400000 */
[----:B------:R-:W-:Y:S01]  /*2930*/  FSETP.GEU.AND P5, PT, R51, -126, PT ;  /* 0xc2fc00003300780b */ /* 0x000fe20003fae000 */
[----:B------:R-:W-:Y:S01]  /*2940*/  @!P1 FMUL R47, R47, 0.5 ;  /* 0x3f0000002f2f9820 */ /* 0x000fe20000400000 */
[--C-:B---3--:R-:W-:Y:S01]  /*2950*/  FFMA R11, R54, UR7, -R5.reuse ;  /* 0x00000007360b7c23 */ /* 0x108fe20008000805 */
[----:B------:R-:W-:Y:S01]  /*2960*/  ULDC UR7, c[0x0][0x604] ;  /* 0x0001810000077ab9 */ /* 0x000fe20000000800 */
[----:B------:R-:W-:Y:S01]  /*2970*/  F2FP.SATFINITE.E4M3.F32.PACK_AB_MERGE_C R84, R103, R84, RZ ;  /* 0x000000546754723e */ /* 0x000fe200048070ff */
[----:B------:R-:W-:Y:S01]  /*2980*/  FFMA R55, R55, UR7, -R5 ;  /* 0x0000000737377c23 */ /* 0x000fe20008000805 */
[----:B------:R2:W3:Y:S01]  /*2990*/  MUFU.EX2 R50, R7 ;  /* 0x0000000700327308 */ /* 0x0004e20000000800 */
[----:B------:R-:W-:Y:S01]  /*29a0*/  ULDC UR7, c[0x0][0x604] ;  /* 0x0001810000077ab9 */ /* 0x000fe20000000800 */
[----:B------:R-:W-:Y:S01]  /*29b0*/  @!P6 FMUL R9, R9, 0.5 ;  /* 0x3f0000000909e820 */ /* 0x000fe20000400000 */
[----:B----4-:R-:W-:Y:S01]  /*29c0*/  @!P4 FMUL R46, R46, R46 ;  /* 0x0000002e2e2ec220 */ /* 0x010fe20000400000 */
[----:B------:R-:W-:-:S02]  /*29d0*/  FSETP.GEU.AND P4, PT, R11, -126, PT ;  /* 0xc2fc00000b00780b */ /* 0x000fc40003f8e000 */
[----:B------:R-:W-:Y:S01]  /*29e0*/  LOP3.LUT R69, R69, 0xffff, RZ, 0xc0, !PT ;  /* 0x0000ffff45457812 */ /* 0x000fe200078ec0ff */
[----:B------:R-:W-:Y:S01]  /*29f0*/  @!P5 FMUL R51, R51, 0.5 ;  /* 0x3f0000003333d820 */ /* 0x000fe20000400000 */
[----:B------:R-:W4:Y:S01]  /*2a00*/  MUFU.EX2 R94, R47 ;  /* 0x0000002f005e7308 */ /* 0x000f220000000800 */
[--C-:B--2---:R-:W-:Y:S01]  /*2a10*/  FFMA R7, R58, UR7, -R5.reuse ;  /* 0x000000073a077c23 */ /* 0x104fe20008000805 */
[----:B-1----:R-:W-:Y:S01]  /*2a20*/  @!P3 FMUL R92, R92, R92 ;  /* 0x0000005c5c5cb220 */ /* 0x002fe20000400000 */
[----:B------:R-:W-:Y:S01]  /*2a30*/  FSETP.GEU.AND P3, PT, R55, -126, PT ;  /* 0xc2fc00003700780b */ /* 0x000fe20003f6e000 */
[----:B------:R-:W-:Y:S01]  /*2a40*/  ULDC UR7, c[0x0][0x604] ;  /* 0x0001810000077ab9 */ /* 0x000fe20000000800 */
[----:B------:R-:W-:Y:S01]  /*2a50*/  F2FP.SATFINITE.E4M3.F32.PACK_AB_MERGE_C R102, R103, R46, RZ ;  /* 0x0000002e6766723e */ /* 0x000fe200048070ff */
[--C-:B------:R-:W-:Y:S01]  /*2a60*/  FFMA R59, R59, UR7, -R5.reuse ;  /* 0x000000073b3b7c23 */ /* 0x100fe20008000805 */
[----:B------:R-:W-:Y:S01]  /*2a70*/  ULDC UR7, c[0x0][0x604] ;  /* 0x0001810000077ab9 */ /* 0x000fe20000000800 */
[----:B------:R1:W2:Y:S01]  /*2a80*/  MUFU.EX2 R54, R9 ;  /* 0x0000000900367308 */ /* 0x0002a20000000800 */
[----:B---3--:R-:W-:Y:S01]  /*2a90*/  @!P2 FMUL R50, R50, R50 ;  /* 0x000000323232a220 */ /* 0x008fe20000400000 */
[----:B------:R-:W-:Y:S01]  /*2aa0*/  FSETP.GEU.AND P2, PT, R7, -126, PT ;  /* 0xc2fc00000700780b */ /* 0x000fe20003f4e000 */
[----:B------:R-:W-:Y:S01]  /*2ab0*/  @!P4 FMUL R11, R11, 0.5 ;  /* 0x3f0000000b0bc820 */ /* 0x000fe20000400000 */
[--C-:B------:R-:W-:Y:S01]  /*2ac0*/  FFMA R62, R62, UR7, -R5.reuse ;  /* 0x000000073e3e7c23 */ /* 0x100fe20008000805 */
[----:B------:R-:W-:Y:S01]  /*2ad0*/  ULDC UR7, c[0x0][0x604] ;  /* 0x0001810000077ab9 */ /* 0x000fe20000000800 */
[----:B------:R-:W-:Y:S01]  /*2ae0*/  F2FP.SATFINITE.E4M3.F32.PACK_AB_MERGE_C R105, R103, R50, RZ ;  /* 0x000000326769723e */ /* 0x000fe200048070ff */
[----:B------:R-:W-:Y:S01]  /*2af0*/  FFMA R63, R63, UR7, -R5 ;  /* 0x000000073f3f7c23 */ /* 0x000fe20008000805 */
[----:B------:R-:W3:Y:S01]  /*2b00*/  MUFU.EX2 R96, R51 ;  /* 0x0000003300607308 */ /* 0x000ee20000000800 */
[----:B----4-:R-:W-:Y:S01]  /*2b10*/  @!P1 FMUL R94, R94, R94 ;  /* 0x0000005e5e5e9220 */ /* 0x010fe20000400000 */
[----:B------:R-:W-:Y:S01]  /*2b20*/  FSETP.GEU.AND P1, PT, R59, -126, PT ;  /* 0xc2fc00003b00780b */ /* 0x000fe20003f2e000 */
[----:B------:R-:W-:Y:S01]  /*2b30*/  @!P3 FMUL R55, R55, 0.5 ;  /* 0x3f0000003737b820 */ /* 0x000fe20000400000 */
[----:B------:R-:W-:Y:S01]  /*2b40*/  ULDC UR7, c[0x0][0x604] ;  /* 0x0001810000077ab9 */ /* 0x000fe20000000800 */
[----:B-1----:R-:W-:-:S02]  /*2b50*/  IMAD.U32 R9, RZ, RZ, UR5 ;  /* 0x00000005ff097e24 */ /* 0x002fc4000f8e00ff */
[--C-:B------:R-:W-:Y:S01]  /*2b60*/  FFMA R66, R66, UR7, -R5.reuse ;  /* 0x0000000742427c23 */ /* 0x100fe20008000805 */
[----:B------:R-:W-:Y:S01]  /*2b70*/  @!P2 FMUL R7, R7, 0.5 ;  /* 0x3f0000000707a820 */ /* 0x000fe20000400000 */
[----:B------:R1:W4:Y:S01]  /*2b80*/  MUFU.EX2 R58, R11 ;  /* 0x0000000b003a7308 */ /* 0x0003220000000800 */
[----:B--2---:R-:W-:Y:S01]  /*2b90*/  @!P6 FMUL R54, R54, R54 ;  /* 0x000000363636e220 */ /* 0x004fe20000400000 */
[----:B------:R-:W-:Y:S01]  /*2ba0*/  FSETP.GEU.AND P6, PT, R62, -126, PT ;  /* 0xc2fc00003e00780b */ /* 0x000fe20003fce000 */
[----:B------:R-:W-:Y:S01]  /*2bb0*/  ULDC UR7, c[0x0][0x604] ;  /* 0x0001810000077ab9 */ /* 0x000fe20000000800 */
[----:B------:R2:W-:Y:S01]  /*2bc0*/  SYNCS.ARRIVE.TRANS64.A1T0 RZ, [R9+UR28], RZ ;  /* 0x000000ff09ff79a7 */ /* 0x0005e2000810001c */
[--C-:B------:R-:W-:Y:S01]  /*2bd0*/  FFMA R67, R67, UR7, -R5.reuse ;  /* 0x0000000743437c23 */ /* 0x100fe20008000805 */
[----:B------:R-:W-:Y:S01]  /*2be0*/  ULDC UR7, c[0x0][0x604] ;  /* 0x0001810000077ab9 */ /* 0x000fe20000000800 */
[----:B------:R-:W-:Y:S01]  /*2bf0*/  @!P1 FMUL R59, R59, 0.5 ;  /* 0x3f0000003b3b9820 */ /* 0x000fe20000400000 */
[----:B------:R-:W5:Y:S01]  /*2c00*/  MUFU.EX2 R98, R55 ;  /* 0x0000003700627308 */ /* 0x000f620000000800 */
[----:B---3--:R-:W-:Y:S01]  /*2c10*/  @!P5 FMUL R96, R96, R96 ;  /* 0x000000606060d220 */ /* 0x008fe20000400000 */
[----:B------:R-:W-:Y:S01]  /*2c20*/  FSETP.GEU.AND P5, PT, R63, -126, PT ;  /* 0xc2fc00003f00780b */ /* 0x000fe20003fae000 */
[--C-:B------:R-:W-:Y:S01]  /*2c30*/  FFMA R70, R70, UR7, -R5.reuse ;  /* 0x0000000746467c23 */ /* 0x100fe20008000805 */
[----:B------:R-:W-:Y:S01]  /*2c40*/  ULDC UR7, c[0x0][0x604] ;  /* 0x0001810000077ab9 */ /* 0x000fe20000000800 */
[----:B-1----:R-:W-:Y:S01]  /*2c50*/  F2FP.SATFINITE.E4M3.F32.PACK_AB_MERGE_C R11, R103, R90, RZ ;  /* 0x0000005a670b723e */ /* 0x002fe200048070ff */
[--C-:B------:R-:W-:Y:S01]  /*2c60*/  FFMA R71, R71, UR7, -R5.reuse ;  /* 0x0000000747477c23 */ /* 0x100fe20008000805 */
[----:B------:R-:W-:Y:S01]  /*2c70*/  @!P6 FMUL R62, R62, 0.5 ;  /* 0x3f0000003e3ee820 */ /* 0x000fe20000400000 */
[----:B------:R1:W3:Y:S01]  /*2c80*/  MUFU.EX2 R13, R7 ;  /* 0x00000007000d7308 */ /* 0x0002e20000000800 */
[----:B----4-:R-:W-:Y:S01]  /*2c90*/  @!P4 FMUL R58, R58, R58 ;  /* 0x0000003a3a3ac220 */ /* 0x010fe20000400000 */
[----:B------:R-:W-:Y:S01]  /*2ca0*/  FSETP.GEU.AND P4, PT, R66, -126, PT ;  /* 0xc2fc00004200780b */ /* 0x000fe20003f8e000 */
[----:B------:R-:W-:Y:S01]  /*2cb0*/  ULDC UR7, c[0x0][0x604] ;  /* 0x0001810000077ab9 */ /* 0x000fe20000000800 */
[----:B--2---:R-:W-:Y:S01]  /*2cc0*/  F2FP.SATFINITE.E4M3.F32.PACK_AB_MERGE_C R9, R103, R94, RZ ;  /* 0x0000005e6709723e */ /* 0x004fe200048070ff */
[--C-:B------:R-:W-:Y:S01]  /*2cd0*/  FFMA R74, R74, UR7, -R5.reuse ;  /* 0x000000074a4a7c23 */ /* 0x100fe20008000805 */
[----:B------:R-:W-:Y:S01]  /*2ce0*/  ULDC UR7, c[0x0][0x604] ;  /* 0x0001810000077ab9 */ /* 0x000fe20000000800 */
[----:B------:R-:W-:Y:S01]  /*2cf0*/  @!P5 FMUL R63, R63, 0.5 ;  /* 0x3f0000003f3fd820 */ /* 0x000fe20000400000 */
[----:B------:R-:W2:Y:S01]  /*2d00*/  MUFU.EX2 R59, R59 ;  /* 0x0000003b003b7308 */ /* 0x000ea20000000800 */
[----:B-----5:R-:W-:Y:S01]  /*2d10*/  @!P3 FMUL R98, R98, R98 ;  /* 0x000000626262b220 */ /* 0x020fe20000400000 */
[----:B------:R-:W-:Y:S01]  /*2d20*/  FSETP.GEU.AND P3, PT, R67, -126, PT ;  /* 0xc2fc00004300780b */ /* 0x000fe20003f6e000 */
[--C-:B------:R-:W-:Y:S01]  /*2d30*/  FFMA R78, R78, UR7, -R5.reuse ;  /* 0x000000074e4e7c23 */ /* 0x100fe20008000805 */
[----:B------:R-:W-:Y:S01]  /*2d40*/  ULDC UR7, c[0x0][0x604] ;  /* 0x0001810000077ab9 */ /* 0x000fe20000000800 */
[----:B-1----:R-:W-:Y:S01]  /*2d50*/  LOP3.LUT R7, R0, 0x3, RZ, 0xc0, !PT ;  /* 0x0000000300077812 */ /* 0x002fe200078ec0ff */
[----:B------:R-:W-:Y:S01]  /*2d60*/  FFMA R79, R79, UR7, -R5 ;  /* 0x000000074f4f7c23 */ /* 0x000fe20008000805 */
[----:B------:R-:W-:Y:S01]  /*2d70*/  @!P4 FMUL R66, R66, 0.5 ;  /* 0x3f0000004242c820 */ /* 0x000fe20000400000 */
[----:B------:R-:W1:Y:S01]  /*2d80*/  MUFU.EX2 R62, R62 ;  /* 0x0000003e003e7308 */ /* 0x000e620000000800 */
[----:B---3--:R-:W-:Y:S01]  /*2d90*/  @!P2 FMUL R13, R13, R13 ;  /* 0x0000000d0d0da220 */ /* 0x008fe20000400000 */
[----:B------:R-:W-:Y:S01]  /*2da0*/  FSETP.GEU.AND P2, PT, R70, -126, PT ;  /* 0xc2fc00004600780b */ /* 0x000fe20003f4e000 */
[----:B------:R-:W-:Y:S01]  /*2db0*/  ULDC UR7, c[0x0][0x604] ;  /* 0x0001810000077ab9 */ /* 0x000fe20000000800 */
[----:B------:R-:W-:-:S02]  /*2dc0*/  VIADD R7, R7, 0xffffffff ;  /* 0xffffffff07077836 */ /* 0x000fc40000000000 */
        /* <DEDUP_REMOVED lines=12> */
[----:B-1----:R-:W-:Y:S01]  /*2e90*/  @!P6 FMUL R62, R62, R62 ;  /* 0x0000003e3e3ee220 */ /* 0x002fe20000400000 */
[----:B------:R-:W-:Y:S01]  /*2ea0*/  FSETP.GEU.AND P6, PT, R74, -126, PT ;  /* 0xc2fc00004a00780b */ /* 0x000fe20003fce000 */
[----:B------:R-:W-:Y:S01]  /*2eb0*/  FADD R26, R28, R60 ;  /* 0x0000003c1c1a7221 */ /* 0x000fe20000000000 */
[----:B------:R-:W-:Y:S01]  /*2ec0*/  F2FP.SATFINITE.E4M3.F32.PACK_AB_MERGE_C R87, R103, R28, RZ ;  /* 0x0000001c6757723e */ /* 0x000fe200048070ff */
[----:B------:R-:W-:Y:S01]  /*2ed0*/  FADD R45, R30, R62 ;  /* 0x0000003e1e2d7221 */ /* 0x000fe20000000000 */
[----:B------:R-:W-:Y:S01]  /*2ee0*/  FADD R28, R32, R64 ;  /* 0x00000040201c7221 */ /* 0x000fe20000000000 */
[----:B------:R-:W-:Y:S01]  /*2ef0*/  @!P1 FMUL R71, R71, 0.5 ;  /* 0x3f00000047479820 */ /* 0x000fe20000400000 */
[----:B------:R-:W1:Y:S01]  /*2f00*/  MUFU.EX2 R67, R67 ;  /* 0x0000004300437308 */ /* 0x000e620000000800 */
[----:B---3--:R-:W-:Y:S01]  /*2f10*/  @!P5 FMUL R63, R63, R63 ;  /* 0x0000003f3f3fd220 */ /* 0x008fe20000400000 */
[----:B------:R-:W-:Y:S01]  /*2f20*/  FSETP.GEU.AND P5, PT, R75, -126, PT ;  /* 0xc2fc00004b00780b */ /* 0x000fe20003fae000 */
[----:B------:R-:W-:Y:S01]  /*2f30*/  FADD R30, R36, R68 ;  /* 0x00000044241e7221 */ /* 0x000fe20000000000 */
[----:B------:R-:W-:Y:S01]  /*2f40*/  FADD R32, R40, R72 ;  /* 0x0000004828207221 */ /* 0x000fe20000000000 */
[----:B------:R-:W-:Y:S01]  /*2f50*/  FADD R43, R6, R59 ;  /* 0x0000003b062b7221 */ /* 0x000fe20000000000 */
[----:B------:R-:W-:Y:S01]  /*2f60*/  FADD R47, R34, R63 ;  /* 0x0000003f222f7221 */ /* 0x000fe20000000000 */
[----:B------:R-:W-:Y:S01]  /*2f70*/  @!P6 FMUL R74, R74, 0.5 ;  /* 0x3f0000004a4ae820 */ /* 0x000fe20000400000 */
[----:B------:R-:W3:Y:S01]  /*2f80*/  MUFU.EX2 R70, R70 ;  /* 0x0000004600467308 */ /* 0x000ee20000000800 */
[----:B--2---:R-:W-:Y:S01]  /*2f90*/  @!P4 FMUL R66, R66, R66 ;  /* 0x000000424242c220 */ /* 0x004fe20000400000 */
[----:B------:R-:W-:Y:S01]  /*2fa0*/  FSETP.GEU.AND P4, PT, R78, -126, PT ;  /* 0xc2fc00004e00780b */ /* 0x000fe20003f8e000 */
[----:B------:R-:W-:Y:S01]  /*2fb0*/  FADD R39, R30, R39 ;  /* 0x000000271e277221 */ /* 0x000fe20000000000 */
[C---:B------:R-:W-:Y:S01]  /*2fc0*/  F2FP.SATFINITE.E4M3.F32.PACK_AB_MERGE_C R60, R103.reuse, R60, RZ ;  /* 0x0000003c673c723e */ /* 0x040fe200048070ff */
[----:B------:R-:W-:Y:S01]  /*2fd0*/  FADD R49, R38, R66 ;  /* 0x0000004226317221 */ /* 0x000fe20000000000 */
[----:B------:R-:W-:Y:S01]  /*2fe0*/  F2FP.SATFINITE.E4M3.F32.PACK_AB_MERGE_C R10, R103, R59, RZ ;  /* 0x0000003b670a723e */ /* 0x000fe200048070ff */
[----:B------:R-:W-:Y:S01]  /*2ff0*/  @!P5 FMUL R75, R75, 0.5 ;  /* 0x3f0000004b4bd820 */ /* 0x000fe20000400000 */
[----:B------:R-:W2:Y:S01]  /*3000*/  MUFU.EX2 R71, R71 ;  /* 0x0000004700477308 */ /* 0x000ea20000000800 */
[----:B-1----:R-:W-:Y:S01]  /*3010*/  @!P3 FMUL R67, R67, R67 ;  /* 0x000000434343b220 */ /* 0x002fe20000400000 */
[----:B------:R-:W-:Y:S01]  /*3020*/  FSETP.GEU.AND P3, PT, R79, -126, PT ;  /* 0xc2fc00004f00780b */ /* 0x000fe20003f6e000 */
[----:B------:R-:W-:Y:S01]  /*3030*/  FADD R26, R26, R35 ;  /* 0x000000231a1a7221 */ /* 0x000fe20000000000 */
[C---:B------:R-:W-:Y:S01]  /*3040*/  F2FP.SATFINITE.E4M3.F32.PACK_AB_MERGE_C R59, R103.reuse, R21, RZ ;  /* 0x00000015673b723e */ /* 0x040fe200048070ff */
[----:B------:R-:W-:Y:S01]  /*3050*/  FADD R38, R88, R67 ;  /* 0x0000004358267221 */ /* 0x000fe20000000000 */
[----:B------:R-:W-:Y:S01]  /*3060*/  F2FP.SATFINITE.E4M3.F32.PACK_AB_MERGE_C R62, R103, R62, RZ ;  /* 0x0000003e673e723e */ /* 0x000fe200048070ff */
[----:B------:R-:W-:Y:S01]  /*3070*/  @!P4 FMUL R78, R78, 0.5 ;  /* 0x3f0000004e4ec820 */ /* 0x000fe20000400000 */
[----:B------:R-:W1:Y:S01]  /*3080*/  MUFU.EX2 R74, R74 ;  /* 0x0000004a004a7308 */ /* 0x000e620000000800 */
[----:B---3--:R-:W-:Y:S01]  /*3090*/  @!P2 FMUL R70, R70, R70 ;  /* 0x000000464646a220 */ /* 0x008fe20000400000 */
[----:B------:R-:W-:Y:S01]  /*30a0*/  FSETP.GEU.AND P2, PT, R82, -126, PT ;  /* 0xc2fc00005200780b */ /* 0x000fe20003f4e000 */
[----:B------:R-:W-:Y:S01]  /*30b0*/  FADD R39, R26, R39 ;  /* 0x000000271a277221 */ /* 0x000fe20000000000 */
[----:B------:R-:W-:Y:S01]  /*30c0*/  LOP3.LUT R60, R60, 0xff, RZ, 0xc0, !PT ;  /* 0x000000ff3c3c7812 */ /* 0x000fe200078ec0ff */
[----:B------:R-:W-:Y:S01]  /*30d0*/  FADD R51, R42, R70 ;  /* 0x000000462a337221 */ /* 0x000fe20000000000 */
[----:B------:R-:W-:Y:S01]  /*30e0*/  LOP3.LUT R87, R87, 0xff, RZ, 0xc0, !PT ;  /* 0x000000ff57577812 */ /* 0x000fe200078ec0ff */
[----:B------:R-:W-:Y:S01]  /*30f0*/  @!P3 FMUL R79, R79, 0.5 ;  /* 0x3f0000004f4fb820 */ /* 0x000fe20000400000 */
[----:B------:R-:W3:Y:S01]  /*3100*/  MUFU.EX2 R75, R75 ;  /* 0x0000004b004b7308 */ /* 0x000ee20000000800 */
[----:B--2---:R-:W-:Y:S01]  /*3110*/  @!P1 FMUL R71, R71, R71 ;  /* 0x0000004747479220 */ /* 0x004fe20000400000 */
[----:B------:R-:W-:Y:S01]  /*3120*/  FSETP.GEU.AND P1, PT, R83, -126, PT ;  /* 0xc2fc00005300780b */ /* 0x000fe20003f2e000 */
[----:B------:R-:W-:Y:S01]  /*3130*/  IMAD.U32 R105, R105, 0x10000, RZ ;  /* 0x0001000069697824 */ /* 0x000fe200078e00ff */
[----:B------:R-:W-:Y:S01]  /*3140*/  PRMT R60, R61, 0x7604, R60 ;  /* 0x000076043d3c7816 */ /* 0x000fe2000000003c */
[----:B------:R-:W-:Y:S01]  /*3150*/  FADD R42, R90, R71 ;  /* 0x000000475a2a7221 */ /* 0x000fe20000000000 */
[----:B------:R-:W-:Y:S01]  /*3160*/  F2FP.SATFINITE.E4M3.F32.PACK_AB_MERGE_C R90, R103, R40, RZ ;  /* 0x00000028675a723e */ /* 0x000fe200048070ff */
[----:B------:R-:W-:Y:S01]  /*3170*/  @!P2 FMUL R82, R82, 0.5 ;  /* 0x3f0000005252a820 */ /* 0x000fe20000400000 */
[----:B------:R-:W2:Y:S01]  /*3180*/  MUFU.EX2 R78, R78 ;  /* 0x0000004e004e7308 */ /* 0x000ea20000000800 */
[----:B-1----:R-:W-:Y:S01]  /*3190*/  @!P6 FMUL R74, R74, R74 ;  /* 0x0000004a4a4ae220 */ /* 0x002fe20000400000 */
[----:B------:R-:W-:Y:S01]  /*31a0*/  FSETP.GEU.AND P6, PT, R86, -126, PT ;  /* 0xc2fc00005600780b */ /* 0x000fe20003fce000 */
[----:B------:R-:W-:Y:S01]  /*31b0*/  FADD R25, R25, R32 ;  /* 0x0000002019197221 */ /* 0x000fe20000000000 */
[----:B------:R-:W-:Y:S01]  /*31c0*/  LOP3.LUT R90, R90, 0xff, RZ, 0xc0, !PT ;  /* 0x000000ff5a5a7812 */ /* 0x000fe200078ec0ff */
[----:B------:R-:W-:Y:S01]  /*31d0*/  FADD R40, R46, R74 ;  /* 0x0000004a2e287221 */ /* 0x000fe20000000000 */
[----:B------:R-:W-:Y:S01]  /*31e0*/  LOP3.LUT R30, R89, 0xffff, RZ, 0xc0, !PT ;  /* 0x0000ffff591e7812 */ /* 0x000fe200078ec0ff */
[----:B------:R-:W-:Y:S01]  /*31f0*/  @!P1 FMUL R83, R83, 0.5 ;  /* 0x3f00000053539820 */ /* 0x000fe20000400000 */
[----:B------:R1:W4:Y:S01]  /*3200*/  MUFU.EX2 R17, R79 ;  /* 0x0000004f00117308 */ /* 0x0003220000000800 */
[----:B---3--:R-:W-:Y:S01]  /*3210*/  @!P5 FMUL R75, R75, R75 ;  /* 0x0000004b4b4bd220 */ /* 0x008fe20000400000 */
[----:B------:R-:W-:Y:S01]  /*3220*/  FSETP.GEU.AND P5, PT, R5, -126, PT ;  /* 0xc2fc00000500780b */ /* 0x000fe20003fae000 */
[----:B------:R-:W-:Y:S01]  /*3230*/  FADD R28, R28, R37 ;  /* 0x000000251c1c7221 */ /* 0x000fe20000000000 */
[C---:B------:R-:W-:Y:S01]  /*3240*/  F2FP.SATFINITE.E4M3.F32.PACK_AB_MERGE_C R12, R103.reuse, R96, RZ ;  /* 0x00000060670c723e */ /* 0x040fe200048070ff */
[----:B------:R-:W-:Y:S01]  /*3250*/  FADD R46, R92, R75 ;  /* 0x0000004b5c2e7221 */ /* 0x000fe20000000000 */
[C---:B------:R-:W-:Y:S01]  /*3260*/  F2FP.SATFINITE.E4M3.F32.PACK_AB_MERGE_C R15, R103.reuse, R98, RZ ;  /* 0x00000062670f723e */ /* 0x040fe200048070ff */
[----:B------:R-:W-:Y:S01]  /*3270*/  @!P6 FMUL R86, R86, 0.5 ;  /* 0x3f0000005656e820 */ /* 0x000fe20000400000 */
[----:B------:R-:W3:Y:S01]  /*3280*/  MUFU.EX2 R82, R82 ;  /* 0x0000005200527308 */ /* 0x000ee20000000800 */
[----:B-1----:R-:W-:Y:S01]  /*3290*/  F2FP.SATFINITE.E4M3.F32.PACK_AB_MERGE_C R79, R103, R24, RZ ;  /* 0x00000018674f723e */ /* 0x002fe200048070ff */
[----:B------:R-:W-:Y:S01]  /*32a0*/  FADD R24, R8, R57 ;  /* 0x0000003908187221 */ /* 0x000fe20000000000 */
[----:B--2---:R-:W-:Y:S01]  /*32b0*/  @!P4 FMUL R78, R78, R78 ;  /* 0x0000004e4e4ec220 */ /* 0x004fe20000400000 */
[----:B------:R-:W-:Y:S01]  /*32c0*/  ISETP.GT.U32.AND P4, PT, R7, 0x1, PT ;  /* 0x000000010700780c */ /* 0x000fe20003f84070 */
[----:B------:R-:W-:Y:S01]  /*32d0*/  IMAD.SHL.U32 R0, R0, 0x4, RZ ;  /* 0x0000000400007824 */ /* 0x000fe200078e00ff */
[----:B------:R-:W-:Y:S01]  /*32e0*/  F2FP.SATFINITE.E4M3.F32.PACK_AB_MERGE_C R7, R103, R92, RZ ;  /* 0x0000005c6707723e */ /* 0x000fe200048070ff */
[----:B------:R-:W-:Y:S01]  /*32f0*/  @!P5 FMUL R5, R5, 0.5 ;  /* 0x3f0000000505d820 */ /* 0x000fe20000400000 */
[----:B------:R1:W2:Y:S01]  /*3300*/  MUFU.EX2 R19, R83 ;  /* 0x0000005300137308 */ /* 0x0002a20000000800 */
[----:B----4-:R-:W-:Y:S01]  /*3310*/  @!P3 FMUL R17, R17, R17 ;  /* 0x000000111111b220 */ /* 0x010fe20000400000 */
[C---:B------:R-:W-:Y:S01]  /*3320*/  F2FP.SATFINITE.E4M3.F32.PACK_AB_MERGE_C R92, R103.reuse, R44, RZ ;  /* 0x0000002c675c723e */ /* 0x040fe200048070ff */
[----:B------:R-:W-:Y:S01]  /*3330*/  FADD R44, R50, R78 ;  /* 0x0000004e322c7221 */ /* 0x000fe20000000000 */
[----:B------:R-:W-:Y:S01]  /*3340*/  FADD R24, R24, R33 ;  /* 0x0000002118187221 */ /* 0x000fe20000000000 */
[----:B------:R-:W-:Y:S01]  /*3350*/  FADD R50, R94, R17 ;  /* 0x000000115e327221 */ /* 0x000fe20000000000 */
[----:B------:R-:W-:Y:S01]  /*3360*/  F2FP.SATFINITE.E4M3.F32.PACK_AB_MERGE_C R94, R103, R48, RZ ;  /* 0x00000030675e723e */ /* 0x000fe200048070ff */
[----:B------:R-:W-:Y:S01]  /*3370*/  FADD R40, R41, R40 ;  /* 0x0000002829287221 */ /* 0x000fe20000000000 */
[----:B------:R4:W5:Y:S01]  /*3380*/  MUFU.EX2 R23, R5 ;  /* 0x0000000500177308 */ /* 0x0009620000000800 */
[C---:B-1----:R-:W-:Y:S01]  /*3390*/  F2FP.SATFINITE.E4M3.F32.PACK_AB_MERGE_C R83, R103.reuse, R8, RZ ;  /* 0x000000086753723e */ /* 0x042fe200048070ff */
[----:B---3--:R-:W-:Y:S01]  /*33a0*/  @!P2 FMUL R82, R82, R82 ;  /* 0x000000525252a220 */ /* 0x008fe20000400000 */
[----:B------:R-:W-:Y:S01]  /*33b0*/  F2FP.SATFINITE.E4M3.F32.PACK_AB_MERGE_C R8, R103, R88, RZ ;  /* 0x000000586708723e */ /* 0x000fe200048070ff */
[----:B------:R-:W-:Y:S01]  /*33c0*/  FADD R44, R45, R44 ;  /* 0x0000002c2d2c7221 */ /* 0x000fe20000000000 */
[----:B------:R-:W-:Y:S01]  /*33d0*/  F2FP.SATFINITE.E4M3.F32.PACK_AB_MERGE_C R88, R103, R36, RZ ;  /* 0x000000246758723e */ /* 0x000fe200048070ff */
[----:B------:R-:W-:Y:S01]  /*33e0*/  FADD R36, R20, R81 ;  /* 0x0000005114247221 */ /* 0x000fe20000000000 */
[----:B------:R-:W-:Y:S01]  /*33f0*/  FADD R20, R22, R21 ;  /* 0x0000001516147221 */ /* 0x000fe20000000000 */
[----:B------:R-:W1:Y:S01]  /*3400*/  MUFU.EX2 R86, R86 ;  /* 0x0000005600567308 */ /* 0x000e620000000800 */
[----:B------:R-:W-:Y:S01]  /*3410*/  FADD R48, R54, R82 ;  /* 0x0000005236307221 */ /* 0x000fe20000000000 */
[----:B------:R-:W-:Y:S01]  /*3420*/  FADD R29, R29, R36 ;  /* 0x000000241d1d7221 */ /* 0x000fe20000000000 */
[----:B----4-:R-:W-:Y:S01]  /*3430*/  F2FP.SATFINITE.E4M3.F32.PACK_AB_MERGE_C R5, R103, R6, RZ ;  /* 0x000000066705723e */ /* 0x010fe200048070ff */
[----:B------:R-:W-:Y:S01]  /*3440*/  FADD R22, R31, R20 ;  /* 0x000000141f167221 */ /* 0x000fe20000000000 */
[C---:B------:R-:W-:Y:S01]  /*3450*/  F2FP.SATFINITE.E4M3.F32.PACK_AB_MERGE_C R54, R103.reuse, R54, RZ ;  /* 0x000000366736723e */ /* 0x040fe200048070ff */
[----:B------:R-:W-:Y:S01]  /*3460*/  FADD R20, R24, R29 ;  /* 0x0000001d18147221 */ /* 0x000fe20000000000 */
[----:B------:R-:W-:Y:S01]  /*3470*/  F2FP.SATFINITE.E4M3.F32.PACK_AB_MERGE_C R6, R103, R34, RZ ;  /* 0x000000226706723e */ /* 0x000fe200048070ff */
[----:B------:R-:W-:Y:S01]  /*3480*/  FADD R34, R18, R77 ;  /* 0x0000004d12227221 */ /* 0x000fe20000000000 */
[----:B------:R-:W-:Y:S01]  /*3490*/  LOP3.LUT R94, R94, 0xff, RZ, 0xc0, !PT ;  /* 0x000000ff5e5e7812 */ /* 0x000fe200078ec0ff */
[----:B------:R-:W-:Y:S01]  /*34a0*/  IMAD.U32 R54, R54, 0x10000, RZ ;  /* 0x0001000036367824 */ /* 0x000fe200078e00ff */
[----:B------:R-:W-:Y:S01]  /*34b0*/  LOP3.LUT R29, R106, 0xffff, RZ, 0xc0, !PT ;  /* 0x0000ffff6a1d7812 */ /* 0x000fe200078ec0ff */
[----:B------:R-:W-:Y:S01]  /*34c0*/  FADD R21, R27, R34 ;  /* 0x000000221b157221 */ /* 0x000fe20000000000 */
[----:B------:R-:W-:Y:S01]  /*34d0*/  LOP3.LUT R92, R92, 0xff, RZ, 0xc0, !PT ;  /* 0x000000ff5c5c7812 */ /* 0x000fe200078ec0ff */
[----:B--2---:R-:W-:Y:S01]  /*34e0*/  @!P1 FMUL R19, R19, R19 ;  /* 0x0000001313139220 */ /* 0x004fe20000400000 */
[----:B------:R-:W-:Y:S01]  /*34f0*/  PRMT R29, R29, 0x7604, R94 ;  /* 0x000076041d1d7816 */ /* 0x000fe2000000005e */
[----:B-----5:R-:W-:Y:S01]  /*3500*/  @!P5 FMUL R23, R23, R23 ;  /* 0x000000171717d220 */ /* 0x020fe20000400000 */
[----:B------:R-:W-:Y:S01]  /*3510*/  LOP3.LUT R27, R104, 0xffff, RZ, 0xc0, !PT ;  /* 0x0000ffff681b7812 */ /* 0x000fe200078ec0ff */
[----:B-1----:R-:W-:Y:S01]  /*3520*/  @!P6 FMUL R86, R86, R86 ;  /* 0x000000565656e220 */ /* 0x002fe20000400000 */
[----:B------:R-:W-:Y:S01]  /*3530*/  F2FP.SATFINITE.E4M3.F32.PACK_AB_MERGE_C R77, R103, R77, RZ ;  /* 0x0000004d674d723e */ /* 0x000fe200048070ff */
[----:B------:R-:W-:Y:S01]  /*3540*/  FADD R53, R96, R19 ;  /* 0x0000001360357221 */ /* 0x000fe20000000000 */
[----:B------:R-:W-:Y:S01]  /*3550*/  LOP3.LUT R88, R88, 0xff, RZ, 0xc0, !PT ;  /* 0x000000ff58587812 */ /* 0x000fe200078ec0ff */
[----:B------:R-:W-:Y:S01]  /*3560*/  FADD R55, R98, R23 ;  /* 0x0000001762377221 */ /* 0x000fe20000000000 */
[----:B------:R-:W-:Y:S01]  /*3570*/  LOP3.LUT R54, R29, 0xff0000, R54, 0xf8, !PT ;  /* 0x00ff00001d367812 */ /* 0x000fe200078ef836 */
[----:B------:R-:W-:Y:S01]  /*3580*/  FADD R49, R49, R48 ;  /* 0x0000003031317221 */ /* 0x000fe20000000000 */
[----:B------:R-:W-:Y:S01]  /*3590*/  F2FP.SATFINITE.E4M3.F32.PACK_AB_MERGE_C R78, R103, R78, RZ ;  /* 0x0000004e674e723e */ /* 0x000fe200048070ff */
[----:B------:R-:W-:Y:S01]  /*35a0*/  FADD R38, R38, R53 ;  /* 0x0000003526267221 */ /* 0x000fe20000000000 */
[----:B------:R-:W-:Y:S01]  /*35b0*/  PRMT R92, R27, 0x7604, R92 ;  /* 0x000076041b5c7816 */ /* 0x000fe2000000005c */
[----:B------:R-:W-:Y:S01]  /*35c0*/  IMAD.U32 R27, R100, 0x10000, RZ ;  /* 0x00010000641b7824 */ /* 0x000fe200078e00ff */
[----:B------:R-:W-:Y:S01]  /*35d0*/  SHF.L.U32 R29, R62, 0x10, RZ ;  /* 0x000000103e1d7819 */ /* 0x000fe200000006ff */
[----:B------:R-:W-:Y:S01]  /*35e0*/  FADD R47, R47, R50 ;  /* 0x000000322f2f7221 */ /* 0x000fe20000000000 */
[----:B------:R-:W-:Y:S01]  /*35f0*/  PRMT R88, R99, 0x7604, R88 ;  /* 0x0000760463587816 */ /* 0x000fe20000000058 */
[----:B------:R-:W-:Y:S01]  /*3600*/  FADD R42, R42, R55 ;  /* 0x000000372a2a7221 */ /* 0x000fe20000000000 */
[----:B------:R-:W-:Y:S01]  /*3610*/  LOP3.LUT R77, R77, 0xffff, RZ, 0xc0, !PT ;  /* 0x0000ffff4d4d7812 */ /* 0x000fe200078ec0ff */
[----:B------:R-:W-:Y:S01]  /*3620*/  FADD R28, R25, R28 ;  /* 0x0000001c191c7221 */ /* 0x000fe20000000000 */
[----:B------:R-:W-:Y:S01]  /*3630*/  LOP3.LUT R60, R60, 0xff0000, R29, 0xf8, !PT ;  /* 0x00ff00003c3c7812 */ /* 0x000fe200078ef81d */
[----:B------:R-:W-:Y:S01]  /*3640*/  IMAD.U32 R29, R78, 0x10000, RZ ;  /* 0x000100004e1d7824 */ /* 0x000fe200078e00ff */
[----:B------:R-:W-:Y:S01]  /*3650*/  F2FP.SATFINITE.E4M3.F32.PACK_AB_MERGE_C R57, R103, R57, RZ ;  /* 0x000000396739723e */ /* 0x000fe200048070ff */
[----:B------:R-:W-:Y:S01]  /*3660*/  FADD R21, R21, R22 ;  /* 0x0000001615157221 */ /* 0x000fe20000000000 */
[----:B------:R-:W-:Y:S01]  /*3670*/  PRMT R76, R77, 0x7604, R76 ;  /* 0x000076044d4c7816 */ /* 0x000fe2000000004c */
[----:B------:R-:W-:Y:S01]  /*3680*/  FADD R22, R40, R49 ;  /* 0x0000003128167221 */ /* 0x000fe20000000000 */
[----:B------:R-:W-:Y:S01]  /*3690*/  LOP3.LUT R88, R88, 0xff0000, R27, 0xf8, !PT ;  /* 0x00ff000058587812 */ /* 0x000fe200078ef81b */
[----:B------:R-:W-:Y:S01]  /*36a0*/  FADD R24, R47, R42 ;  /* 0x0000002a2f187221 */ /* 0x000fe20000000000 */
[C---:B------:R-:W-:Y:S01]  /*36b0*/  F2FP.SATFINITE.E4M3.F32.PACK_AB_MERGE_C R96, R103.reuse, R52, RZ ;  /* 0x000000346760723e */ /* 0x040fe200048070ff */
[----:B------:R-:W-:Y:S01]  /*36c0*/  FADD R52, R58, R86 ;  /* 0x000000563a347221 */ /* 0x000fe20000000000 */
[----:B------:R-:W-:Y:S01]  /*36d0*/  F2FP.SATFINITE.E4M3.F32.PACK_AB_MERGE_C R98, R103, R13, RZ ;  /* 0x0000000d6762723e */ /* 0x000fe200048070ff */
[----:B------:R-:W-:Y:S01]  /*36e0*/  FADD R28, R28, R39 ;  /* 0x000000271c1c7221 */ /* 0x000fe20000000000 */
[----:B------:R-:W-:Y:S01]  /*36f0*/  PRMT R90, R101, 0x7604, R90 ;  /* 0x00007604655a7816 */ /* 0x000fe2000000005a */
[----:B------:R-:W-:Y:S01]  /*3700*/  FADD R51, R51, R52 ;  /* 0x0000003433337221 */ /* 0x000fe20000000000 */
[----:B------:R-:W-:Y:S01]  /*3710*/  SHF.L.U32 R27, R102, 0x10, RZ ;  /* 0x00000010661b7819 */ /* 0x000fe200000006ff */
[----:B------:R-:W-:Y:S01]  /*3720*/  FADD R21, R20, R21 ;  /* 0x0000001514157221 */ /* 0x000fe20000000000 */
[----:B------:R-:W-:Y:S01]  /*3730*/  LOP3.LUT R6, R6, 0xffff, RZ, 0xc0, !PT ;  /* 0x0000ffff06067812 */ /* 0x000fe200078ec0ff */
[----:B------:R-:W-:Y:S01]  /*3740*/  FADD R25, R44, R51 ;  /* 0x000000332c197221 */ /* 0x000fe20000000000 */
[----:B------:R-:W-:-:S02]  /*3750*/  F2FP.SATFINITE.E4M3.F32.PACK_AB_MERGE_C R58, R103, R58, RZ ;  /* 0x0000003a673a723e */ /* 0x000fc400048070ff */
[----:B------:R-:W-:Y:S01]  /*3760*/  PRMT R30, R30, 0x7604, R87 ;  /* 0x000076041e1e7816 */ /* 0x000fe20000000057 */
[----:B------:R-:W-:Y:S01]  /*3770*/  FADD R22, R22, R25 ;  /* 0x0000001916167221 */ /* 0x000fe20000000000 */
[----:B------:R-:W-:Y:S01]  /*3780*/  LOP3.LUT R57, R57, 0xffff, RZ, 0xc0, !PT ;  /* 0x0000ffff39397812 */ /* 0x000fe200078ec0ff */
[----:B------:R-:W-:Y:S01]  /*3790*/  IMAD.U32 R31, R58, 0x10000, RZ ;  /* 0x000100003a1f7824 */ /* 0x000fe200078e00ff */
[----:B------:R-:W-:Y:S02]  /*37a0*/  LOP3.LUT R79, R79, 0xff, RZ, 0xc0, !PT ;  /* 0x000000ff4f4f7812 */ /* 0x000fe400078ec0ff */
[----:B------:R-:W-:Y:S02]  /*37b0*/  LOP3.LUT R26, R83, 0xffff, RZ, 0xc0, !PT ;  /* 0x0000ffff531a7812 */ /* 0x000fe400078ec0ff */
[----:B------:R-:W-:Y:S02]  /*37c0*/  LOP3.LUT R76, R76, 0xff0000, R29, 0xf8, !PT ;  /* 0x00ff00004c4c7812 */ /* 0x000fe400078ef81d */
[----:B------:R-:W-:-:S02]  /*37d0*/  F2FP.SATFINITE.E4M3.F32.PACK_AB_MERGE_C R13, R103, R63, RZ ;  /* 0x0000003f670d723e */ /* 0x000fc400048070ff */
[----:B------:R-:W-:Y:S02]  /*37e0*/  F2FP.SATFINITE.E4M3.F32.PACK_AB_MERGE_C R72, R103, R72, RZ ;  /* 0x000000486748723e */ /* 0x000fe400048070ff */
[----:B------:R-:W-:Y:S02]  /*37f0*/  LOP3.LUT R96, R96, 0xff, RZ, 0xc0, !PT ;  /* 0x000000ff60607812 */ /* 0x000fe400078ec0ff */
[----:B------:R-:W-:Y:S01]  /*3800*/  LOP3.LUT R90, R90, 0xff0000, R27, 0xf8, !PT ;  /* 0x00ff00005a5a7812 */ /* 0x000fe200078ef81b */
[----:B------:R-:W-:Y:S01]  /*3810*/  IMAD.U32 R27, R98, 0x10000, RZ ;  /* 0x00010000621b7824 */ /* 0x000fe200078e00ff */
[----:B------:R-:W-:Y:S01]  /*3820*/  LOP3.LUT R29, R11, 0xffff, RZ, 0xc0, !PT ;  /* 0x0000ffff0b1d7812 */ /* 0x000fe200078ec0ff */
[----:B------:R-:W-:Y:S01]  /*3830*/  IMAD.SHL.U32 R11, R6, 0x1000000, RZ ;  /* 0x01000000060b7824 */ /* 0x000fe200078e00ff */
[----:B------:R-:W-:Y:S02]  /*3840*/  LOP3.LUT R5, R5, 0xffff, RZ, 0xc0, !PT ;  /* 0x0000ffff05057812 */ /* 0x000fe400078ec0ff */
[----:B------:R-:W-:-:S02]  /*3850*/  F2FP.SATFINITE.E4M3.F32.PACK_AB_MERGE_C R64, R103, R64, RZ ;  /* 0x000000406740723e */ /* 0x000fc400048070ff */
[----:B------:R-:W-:Y:S01]  /*3860*/  F2FP.SATFINITE.E4M3.F32.PACK_AB_MERGE_C R68, R103, R68, RZ ;  /* 0x000000446744723e */ /* 0x000fe200048070ff */
[----:B------:R-:W-:Y:S01]  /*3870*/  IMAD.SHL.U32 R5, R5, 0x1000000, RZ ;  /* 0x0100000005057824 */ /* 0x000fe200078e00ff */
[----:B------:R-:W-:Y:S02]  /*3880*/  F2FP.SATFINITE.E4M3.F32.PACK_AB_MERGE_C R74, R103, R74, RZ ;  /* 0x0000004a674a723e */ /* 0x000fe400048070ff */
[----:B------:R-:W-:Y:S02]  /*3890*/  PRMT R56, R57, 0x7604, R56 ;  /* 0x0000760439387816 */ /* 0x000fe40000000038 */
[----:B------:R-:W-:Y:S02]  /*38a0*/  LOP3.LUT R30, R30, 0xff0000, R91, 0xf8, !PT ;  /* 0x00ff00001e1e7812 */ /* 0x000fe400078ef85b */
[----:B------:R-:W-:Y:S02]  /*38b0*/  LOP3.LUT R9, R9, 0xffff, RZ, 0xc0, !PT ;  /* 0x0000ffff09097812 */ /* 0x000fe400078ec0ff */
[----:B------:R-:W-:-:S02]  /*38c0*/  LOP3.LUT R12, R12, 0xffff, RZ, 0xc0, !PT ;  /* 0x0000ffff0c0c7812 */ /* 0x000fc400078ec0ff */
[----:B------:R-:W-:Y:S01]  /*38d0*/  LOP3.LUT R15, R15, 0xffff, RZ, 0xc0, !PT ;  /* 0x0000ffff0f0f7812 */ /* 0x000fe200078ec0ff */
[----:B------:R-:W-:Y:S01]  /*38e0*/  IMAD.SHL.U32 R9, R9, 0x1000000, RZ ;  /* 0x0100000009097824 */ /* 0x000fe200078e00ff */
[C---:B------:R-:W-:Y:S02]  /*38f0*/  F2FP.SATFINITE.E4M3.F32.PACK_AB_MERGE_C R17, R103.reuse, R17, RZ ;  /* 0x000000116711723e */ /* 0x040fe400048070ff */
[----:B------:R-:W-:Y:S01]  /*3900*/  F2FP.SATFINITE.E4M3.F32.PACK_AB_MERGE_C R81, R103, R81, RZ ;  /* 0x000000516751723e */ /* 0x000fe200048070ff */
[----:B------:R-:W-:Y:S01]  /*3910*/  IMAD.SHL.U32 R6, R15, 0x1000000, RZ ;  /* 0x010000000f067824 */ /* 0x000fe200078e00ff */
[----:B------:R-:W-:Y:S02]  /*3920*/  PRMT R26, R26, 0x7604, R79 ;  /* 0x000076041a1a7816 */ /* 0x000fe4000000004f */
[C---:B------:R-:W-:Y:S02]  /*3930*/  F2FP.SATFINITE.E4M3.F32.PACK_AB_MERGE_C R66, R103.reuse, R66, RZ ;  /* 0x000000426742723e */ /* 0x040fe400048070ff */
[----:B------:R-:W-:-:S02]  /*3940*/  F2FP.SATFINITE.E4M3.F32.PACK_AB_MERGE_C R16, R103, R67, RZ ;  /* 0x000000436710723e */ /* 0x000fc400048070ff */
[C---:B------:R-:W-:Y:S01]  /*3950*/  F2FP.SATFINITE.E4M3.F32.PACK_AB_MERGE_C R70, R103.reuse, R70, RZ ;  /* 0x000000466746723e */ /* 0x040fe200048070ff */
[----:B------:R-:W-:Y:S01]  /*3960*/  IMAD.U32 R33, R66, 0x10000, RZ ;  /* 0x0001000042217824 */ /* 0x000fe200078e00ff */
[C---:B------:R-:W-:Y:S02]  /*3970*/  F2FP.SATFINITE.E4M3.F32.PACK_AB_MERGE_C R18, R103.reuse, R71, RZ ;  /* 0x000000476712723e */ /* 0x040fe400048070ff */
[C---:B------:R-:W-:Y:S01]  /*3980*/  F2FP.SATFINITE.E4M3.F32.PACK_AB_MERGE_C R14, R103.reuse, R75, RZ ;  /* 0x0000004b670e723e */ /* 0x040fe200048070ff */
[----:B------:R-:W-:Y:S01]  /*3990*/  IMAD.U32 R35, R70, 0x10000, RZ ;  /* 0x0001000046237824 */ /* 0x000fe200078e00ff */
[C---:B------:R-:W-:Y:S02]  /*39a0*/  F2FP.SATFINITE.E4M3.F32.PACK_AB_MERGE_C R82, R103.reuse, R82, RZ ;  /* 0x000000526752723e */ /* 0x040fe400048070ff */
[C---:B------:R-:W-:Y:S02]  /*39b0*/  F2FP.SATFINITE.E4M3.F32.PACK_AB_MERGE_C R19, R103.reuse, R19, RZ ;  /* 0x000000136713723e */ /* 0x040fe400048070ff */
[----:B------:R-:W-:-:S02]  /*39c0*/  F2FP.SATFINITE.E4M3.F32.PACK_AB_MERGE_C R86, R103, R86, RZ ;  /* 0x000000566756723e */ /* 0x000fc400048070ff */
[----:B------:R-:W-:Y:S02]  /*39d0*/  PRMT R96, R107, 0x7604, R96 ;  /* 0x000076046b607816 */ /* 0x000fe40000000060 */
[----:B------:R-:W-:Y:S01]  /*39e0*/  LOP3.LUT R72, R72, 0xff, RZ, 0xc0, !PT ;  /* 0x000000ff48487812 */ /* 0x000fe200078ec0ff */
[----:B------:R-:W-:Y:S01]  /*39f0*/  IMAD.U32 R86, R86, 0x10000, RZ ;  /* 0x0001000056567824 */ /* 0x000fe200078e00ff */
[----:B------:R-:W-:Y:S02]  /*3a00*/  LOP3.LUT R13, R13, 0xffff, RZ, 0xc0, !PT ;  /* 0x0000ffff0d0d7812 */ /* 0x000fe400078ec0ff */
[----:B------:R-:W-:Y:S01]  /*3a10*/  F2FP.SATFINITE.E4M3.F32.PACK_AB_MERGE_C R103, R103, R23, RZ ;  /* 0x000000176767723e */ /* 0x000fe200048070ff */
[----:B------:R-:W-:Y:S01]  /*3a20*/  FADD R23, R43, R46 ;  /* 0x0000002e2b177221 */ /* 0x000fe20000000000 */
[----:B------:R-:W-:Y:S01]  /*3a30*/  LOP3.LUT R64, R64, 0xff, RZ, 0xc0, !PT ;  /* 0x000000ff40407812 */ /* 0x000fe200078ec0ff */
[----:B------:R-:W-:Y:S01]  /*3a40*/  IMAD.SHL.U32 R13, R13, 0x1000000, RZ ;  /* 0x010000000d0d7824 */ /* 0x000fe200078e00ff */
[----:B------:R-:W-:Y:S01]  /*3a50*/  LOP3.LUT R68, R68, 0xff, RZ, 0xc0, !PT ;  /* 0x000000ff44447812 */ /* 0x000fe200078ec0ff */
[----:B------:R-:W-:Y:S01]  /*3a60*/  FADD R23, R23, R38 ;  /* 0x0000002617177221 */ /* 0x000fe20000000000 */
[----:B------:R-:W-:Y:S01]  /*3a70*/  LOP3.LUT R56, R56, 0xff0000, R27, 0xf8, !PT ;  /* 0x00ff000038387812 */ /* 0x000fe200078ef81b */
[----:B------:R-:W-:Y:S01]  /*3a80*/  IMAD.U32 R27, R74, 0x10000, RZ ;  /* 0x000100004a1b7824 */ /* 0x000fe200078e00ff */
[----:B------:R-:W-:Y:S01]  /*3a90*/  LOP3.LUT R30, R30, R11, RZ, 0xfc, !PT ;  /* 0x0000000b1e1e7212 */ /* 0x000fe200078efcff */
[----:B------:R-:W-:Y:S01]  /*3aa0*/  IMAD.SHL.U32 R11, R12, 0x1000000, RZ ;  /* 0x010000000c0b7824 */ /* 0x000fe200078e00ff */
[----:B------:R-:W-:Y:S01]  /*3ab0*/  LOP3.LUT R32, R95, 0xffff, RZ, 0xc0, !PT ;  /* 0x0000ffff5f207812 */ /* 0x000fe200078ec0ff */
[----:B------:R-:W-:Y:S01]  /*3ac0*/  FADD R23, R23, R24 ;  /* 0x0000001817177221 */ /* 0x000fe20000000000 */
[----:B------:R-:W-:-:S02]  /*3ad0*/  LOP3.LUT R81, R81, 0xffff, RZ, 0xc0, !PT ;  /* 0x0000ffff51517812 */ /* 0x000fc400078ec0ff */
[----:B------:R-:W-:Y:S02]  /*3ae0*/  LOP3.LUT R84, R84, 0xff, RZ, 0xc0, !PT ;  /* 0x000000ff54547812 */ /* 0x000fe400078ec0ff */
[----:B------:R-:W-:Y:S02]  /*3af0*/  LOP3.LUT R59, R59, 0xffff, RZ, 0xc0, !PT ;  /* 0x0000ffff3b3b7812 */ /* 0x000fe400078ec0ff */
[----:B------:R-:W-:Y:S02]  /*3b00*/  LOP3.LUT R26, R26, 0xff0000, R85, 0xf8, !PT ;  /* 0x00ff00001a1a7812 */ /* 0x000fe400078ef855 */
[----:B------:R-:W-:Y:S02]  /*3b10*/  LOP3.LUT R17, R17, 0xffff, RZ, 0xc0, !PT ;  /* 0x0000ffff11117812 */ /* 0x000fe400078ec0ff */
[----:B------:R-:W-:Y:S02]  /*3b20*/  PRMT R72, R73, 0x7604, R72 ;  /* 0x0000760449487816 */ /* 0x000fe40000000048 */
[----:B------:R-:W-:-:S02]  /*3b30*/  LOP3.LUT R92, R92, 0xff0000, R105, 0xf8, !PT ;  /* 0x00ff00005c5c7812 */ /* 0x000fc400078ef869 */
[----:B------:R-:W-:Y:S02]  /*3b40*/  LOP3.LUT R31, R96, 0xff0000, R31, 0xf8, !PT ;  /* 0x00ff0000601f7812 */ /* 0x000fe400078ef81f */
[----:B------:R-:W-:Y:S02]  /*3b50*/  LOP3.LUT R8, R8, 0xffff, RZ, 0xc0, !PT ;  /* 0x0000ffff08087812 */ /* 0x000fe400078ec0ff */
[----:B------:R-:W-:Y:S02]  /*3b60*/  LOP3.LUT R16, R16, 0xffff, RZ, 0xc0, !PT ;  /* 0x0000ffff10107812 */ /* 0x000fe400078ec0ff */
[----:B------:R-:W-:Y:S02]  /*3b70*/  LOP3.LUT R18, R18, 0xffff, RZ, 0xc0, !PT ;  /* 0x0000ffff12127812 */ /* 0x000fe400078ec0ff */
[----:B------:R-:W-:Y:S01]  /*3b80*/  LOP3.LUT R10, R10, 0xffff, RZ, 0xc0, !PT ;  /* 0x0000ffff0a0a7812 */ /* 0x000fe200078ec0ff */
[----:B------:R-:W-:Y:S01]  /*3b90*/  IMAD.SHL.U32 R16, R16, 0x1000000, RZ ;  /* 0x0100000010107824 */ /* 0x000fe200078e00ff */
[----:B------:R-:W-:Y:S01]  /*3ba0*/  LOP3.LUT R19, R19, 0xffff, RZ, 0xc0, !PT ;  /* 0x0000ffff13137812 */ /* 0x000fe200078ec0ff */
[----:B------:R-:W-:Y:S01]  /*3bb0*/  IMAD.SHL.U32 R18, R18, 0x1000000, RZ ;  /* 0x0100000012127824 */ /* 0x000fe200078e00ff */
[----:B------:R-:W-:-:S02]  /*3bc0*/  LOP3.LUT R103, R103, 0xffff, RZ, 0xc0, !PT ;  /* 0x0000ffff67677812 */ /* 0x000fc400078ec0ff */
[----:B------:R-:W-:Y:S02]  /*3bd0*/  PRMT R64, R65, 0x7604, R64 ;  /* 0x0000760441407816 */ /* 0x000fe40000000040 */
[----:B------:R-:W-:Y:S02]  /*3be0*/  PRMT R68, R69, 0x7604, R68 ;  /* 0x0000760445447816 */ /* 0x000fe40000000044 */
[----:B------:R-:W-:Y:S02]  /*3bf0*/  LOP3.LUT R14, R14, 0xffff, RZ, 0xc0, !PT ;  /* 0x0000ffff0e0e7812 */ /* 0x000fe400078ec0ff */
[----:B------:R-:W-:Y:S02]  /*3c00*/  PRMT R32, R32, 0x7604, R93 ;  /* 0x0000760420207816 */ /* 0x000fe4000000005d */
[----:B------:R-:W-:Y:S02]  /*3c10*/  PRMT R80, R81, 0x7604, R80 ;  /* 0x0000760451507816 */ /* 0x000fe40000000050 */
[----:B------:R-:W-:-:S02]  /*3c20*/  PRMT R59, R59, 0x7604, R84 ;  /* 0x000076043b3b7816 */ /* 0x000fc40000000054 */
[----:B------:R-:W-:Y:S02]  /*3c30*/  SHF.L.U32 R37, R82, 0x10, RZ ;  /* 0x0000001052257819 */ /* 0x000fe400000006ff */
[----:B------:R-:W-:Y:S02]  /*3c40*/  LOP3.LUT R5, R26, R5, RZ, 0xfc, !PT ;  /* 0x000000051a057212 */ /* 0x000fe400078efcff */
[----:B------:R-:W-:Y:S02]  /*3c50*/  LOP3.LUT R7, R7, 0xffff, RZ, 0xc0, !PT ;  /* 0x0000ffff07077812 */ /* 0x000fe400078ec0ff */
[----:B------:R-:W-:Y:S02]  /*3c60*/  SHF.L.U32 R17, R17, 0x18, RZ ;  /* 0x0000001811117819 */ /* 0x000fe400000006ff */
[----:B------:R-:W-:Y:S01]  /*3c70*/  LOP3.LUT R72, R72, 0xff0000, R27, 0xf8, !PT ;  /* 0x00ff000048487812 */ /* 0x000fe200078ef81b */
[----:B------:R-:W-:Y:S01]  /*3c80*/  IMAD.SHL.U32 R27, R8, 0x1000000, RZ ;  /* 0x01000000081b7824 */ /* 0x000fe200078e00ff */
[----:B------:R-:W-:Y:S01]  /*3c90*/  LOP3.LUT R92, R92, R9, RZ, 0xfc, !PT ;  /* 0x000000095c5c7212 */ /* 0x000fe200078efcff */
[----:B------:R-:W-:Y:S01]  /*3ca0*/  IMAD.SHL.U32 R8, R19, 0x1000000, RZ ;  /* 0x0100000013087824 */ /* 0x000fe200078e00ff */
[----:B------:R-:W-:Y:S01]  /*3cb0*/  LOP3.LUT R11, R54, R11, RZ, 0xfc, !PT ;  /* 0x0000000b360b7212 */ /* 0x000fe200078efcff */
[----:B------:R-:W-:Y:S01]  /*3cc0*/  IMAD.SHL.U32 R7, R7, 0x1000000, RZ ;  /* 0x0100000007077824 */ /* 0x000fe200078e00ff */
[----:B------:R-:W-:-:S02]  /*3cd0*/  LOP3.LUT R6, R31, R6, RZ, 0xfc, !PT ;  /* 0x000000061f067212 */ /* 0x000fc400078efcff */
[----:B------:R-:W-:Y:S01]  /*3ce0*/  SHF.L.U32 R9, R10, 0x18, RZ ;  /* 0x000000180a097819 */ /* 0x000fe200000006ff */
[----:B------:R-:W-:Y:S01]  /*3cf0*/  IMAD.SHL.U32 R10, R103, 0x1000000, RZ ;  /* 0x01000000670a7824 */ /* 0x000fe200078e00ff */
[----:B------:R-:W-:Y:S02]  /*3d00*/  LOP3.LUT R33, R64, 0xff0000, R33, 0xf8, !PT ;  /* 0x00ff000040217812 */ /* 0x000fe400078ef821 */
[----:B------:R-:W-:Y:S02]  /*3d10*/  LOP3.LUT R35, R68, 0xff0000, R35, 0xf8, !PT ;  /* 0x00ff000044237812 */ /* 0x000fe400078ef823 */
[----:B------:R-:W-:Y:S01]  /*3d20*/  LOP3.LUT R60, R60, R13, RZ, 0xfc, !PT ;  /* 0x0000000d3c3c7212 */ /* 0x000fe200078efcff */
[----:B------:R-:W-:Y:S01]  /*3d30*/  IMAD.SHL.U32 R13, R14, 0x1000000, RZ ;  /* 0x010000000e0d7824 */ /* 0x000fe200078e00ff */
[----:B------:R-:W-:Y:S02]  /*3d40*/  LOP3.LUT R32, R32, 0xff0000, R97, 0xf8, !PT ;  /* 0x00ff000020207812 */ /* 0x000fe400078ef861 */
[----:B------:R-:W-:-:S02]  /*3d50*/  LOP3.LUT R37, R80, 0xff0000, R37, 0xf8, !PT ;  /* 0x00ff000050257812 */ /* 0x000fc400078ef825 */
[----:B------:R-:W-:Y:S02]  /*3d60*/  LOP3.LUT R59, R59, 0xff0000, R86, 0xf8, !PT ;  /* 0x00ff00003b3b7812 */ /* 0x000fe400078ef856 */
[----:B------:R-:W-:Y:S02]  /*3d70*/  SHF.L.U32 R29, R29, 0x18, RZ ;  /* 0x000000181d1d7819 */ /* 0x000fe400000006ff */
[----:B------:R-:W-:Y:S02]  /*3d80*/  LOP3.LUT R76, R76, R17, RZ, 0xfc, !PT ;  /* 0x000000114c4c7212 */ /* 0x000fe400078efcff */
[----:B------:R-:W-:Y:S02]  /*3d90*/  SEL R12, R30, R5, P4 ;  /* 0x000000051e0c7207 */ /* 0x000fe40002000000 */
[----:B------:R-:W-:Y:S01]  /*3da0*/  SEL R15, R5, R30, P4 ;  /* 0x0000001e050f7207 */ /* 0x000fe20002000000 */
[----:B------:R-:W-:Y:S01]  /*3db0*/  IMAD.MOV.U32 R5, RZ, RZ, 0x3021 ;  /* 0x00003021ff057424 */ /* 0x000fe200078e00ff */
[----:B------:R-:W-:-:S02]  /*3dc0*/  SEL R26, R6, R11, P4 ;  /* 0x0000000b061a7207 */ /* 0x000fc40002000000 */
[----:B------:R-:W-:Y:S02]  /*3dd0*/  SEL R17, R11, R6, P4 ;  /* 0x000000060b117207 */ /* 0x000fe40002000000 */
[----:B------:R-:W-:Y:S02]  /*3de0*/  LOP3.LUT R0, R0, 0xc, RZ, 0xc0, !PT ;  /* 0x0000000c00007812 */ /* 0x000fe400078ec0ff */
[----:B------:R-:W-:Y:S02]  /*3df0*/  MOV R11, 0x2130 ;  /* 0x00002130000b7802 */ /* 0x000fe40000000f00 */
[----:B------:R-:W-:Y:S02]  /*3e00*/  LOP3.LUT R16, R33, R16, RZ, 0xfc, !PT ;  /* 0x0000001021107212 */ /* 0x000fe400078efcff */
[----:B------:R-:W-:Y:S02]  /*3e10*/  LOP3.LUT R35, R35, R18, RZ, 0xfc, !PT ;  /* 0x0000001223237212 */ /* 0x000fe400078efcff */
[----:B------:R-:W-:-:S02]  /*3e20*/  LOP3.LUT R27, R32, R27, RZ, 0xfc, !PT ;  /* 0x0000001b201b7212 */ /* 0x000fc400078efcff */
[----:B------:R-:W-:Y:S02]  /*3e30*/  LOP3.LUT R88, R88, R29, RZ, 0xfc, !PT ;  /* 0x0000001d58587212 */ /* 0x000fe400078efcff */
[----:B------:R-:W-:Y:S02]  /*3e40*/  LOP3.LUT R8, R37, R8, RZ, 0xfc, !PT ;  /* 0x0000000825087212 */ /* 0x000fe400078efcff */
[----:B------:R-:W-:Y:S02]  /*3e50*/  LOP3.LUT R59, R59, R10, RZ, 0xfc, !PT ;  /* 0x0000000a3b3b7212 */ /* 0x000fe400078efcff */
[----:B------:R-:W-:Y:S02]  /*3e60*/  LOP3.LUT R9, R56, R9, RZ, 0xfc, !PT ;  /* 0x0000000938097212 */ /* 0x000fe400078efcff */
[----:B------:R-:W-:Y:S02]  /*3e70*/  LOP3.LUT R13, R72, R13, RZ, 0xfc, !PT ;  /* 0x0000000d480d7212 */ /* 0x000fe400078efcff */
[----:B------:R-:W-:-:S02]  /*3e80*/  LOP3.LUT R7, R90, R7, RZ, 0xfc, !PT ;  /* 0x000000075a077212 */ /* 0x000fc400078efcff */
[-C--:B------:R-:W-:Y:S02]  /*3e90*/  SHF.R.U32.HI R5, RZ, R0.reuse, R5 ;  /* 0x00000000ff057219 */ /* 0x080fe40000011605 */
[----:B------:R-:W-:Y:S02]  /*3ea0*/  SHF.R.U32.HI R6, RZ, R0, R11 ;  /* 0x00000000ff067219 */ /* 0x000fe4000001160b */
[----:B------:R-:W-:Y:S02]  /*3eb0*/  SEL R32, R35, R16, P4 ;  /* 0x0000001023207207 */ /* 0x000fe40002000000 */
[----:B------:R-:W-:Y:S02]  /*3ec0*/  SEL R14, R88, R27, P4 ;  /* 0x0000001b580e7207 */ /* 0x000fe40002000000 */
[----:B------:R-:W-:Y:S02]  /*3ed0*/  SEL R35, R16, R35, P4 ;  /* 0x0000002310237207 */ /* 0x000fe40002000000 */
[----:B------:R-:W-:-:S02]  /*3ee0*/  SEL R34, R59, R8, P4 ;  /* 0x000000083b227207 */ /* 0x000fc40002000000 */
[----:B------:R-:W-:Y:S02]  /*3ef0*/  SEL R27, R27, R88, P4 ;  /* 0x000000581b1b7207 */ /* 0x000fe40002000000 */
[----:B------:R-:W-:Y:S02]  /*3f00*/  SEL R30, R60, R9, P4 ;  /* 0x000000093c1e7207 */ /* 0x000fe40002000000 */
[----:B------:R-:W-:Y:S02]  /*3f10*/  SEL R19, R9, R60, P4 ;  /* 0x0000003c09137207 */ /* 0x000fe40002000000 */
[----:B------:R-:W-:Y:S02]  /*3f20*/  SEL R16, R76, R13, P4 ;  /* 0x0000000d4c107207 */ /* 0x000fe40002000000 */
[----:B------:R-:W-:Y:S01]  /*3f30*/  SEL R59, R8, R59, P4 ;  /* 0x0000003b083b7207 */ /* 0x000fe20002000000 */
[----:B------:R-:W-:Y:S01]  /*3f40*/  FADD R8, R22, R23 ;  /* 0x0000001716087221 */ /* 0x000fe20000000000 */
[----:B------:R-:W-:-:S02]  /*3f50*/  SEL R18, R92, R7, P4 ;  /* 0x000000075c127207 */ /* 0x000fc40002000000 */
[----:B------:R-:W-:Y:S01]  /*3f60*/  LOP3.LUT R9, R5, 0xf, RZ, 0xc0, !PT ;  /* 0x0000000f05097812 */ /* 0x000fe200078ec0ff */
[----:B------:R-:W-:Y:S01]  /*3f70*/  IMAD.MOV.U32 R5, RZ, RZ, 0x3276 ;  /* 0x00003276ff057424 */ /* 0x000fe200078e00ff */
[----:B------:R-:W-:Y:S01]  /*3f80*/  LOP3.LUT R10, R6, 0xf, RZ, 0xc0, !PT ;  /* 0x0000000f060a7812 */ /* 0x000fe200078ec0ff */
[----:B------:R-:W-:Y:S01]  /*3f90*/  IMAD.MOV.U32 R6, RZ, RZ, 0x1054 ;  /* 0x00001054ff067424 */ /* 0x000fe200078e00ff */
[----:B------:R-:W-:Y:S01]  /*3fa0*/  SEL R13, R13, R76, P4 ;  /* 0x0000004c0d0d7207 */ /* 0x000fe20002000000 */
[----:B------:R-:W-:Y:S01]  /*3fb0*/  SHFL.IDX PT, R14, R14, R9, 0x1c1f ;  /* 0x001c1f090e0e7589 */ /* 0x000fe200000e0000 */
[----:B------:R-:W-:Y:S02]  /*3fc0*/  SEL R7, R7, R92, P4 ;  /* 0x0000005c07077207 */ /* 0x000fe40002000000 */
[----:B------:R-:W-:Y:S01]  /*3fd0*/  SEL R6, R6, 0x5410, P4 ;  /* 0x0000541006067807 */ /* 0x000fe20002000000 */
[----:B------:R-:W1:Y:S01]  /*3fe0*/  SHFL.IDX PT, R27, R27, R10, 0x1c1f ;  /* 0x001c1f0a1b1b7589 */ /* 0x000e6200000e0000 */
[----:B------:R-:W-:-:S03]  /*3ff0*/  SEL R5, R5, 0x7632, P4 ;  /* 0x0000763205057807 */ /* 0x000fc60002000000 */
[----:B------:R-:W-:Y:S04]  /*4000*/  SHFL.IDX PT, R26, R26, R9, 0x1c1f ;  /* 0x001c1f091a1a7589 */ /* 0x000fe800000e0000 */
[----:B------:R-:W2:Y:S04]  /*4010*/  SHFL.IDX PT, R17, R17, R10, 0x1c1f ;  /* 0x001c1f0a11117589 */ /* 0x000ea800000e0000 */
[----:B------:R-:W-:Y:S04]  /*4020*/  SHFL.IDX PT, R34, R34, R9, 0x1c1f ;  /* 0x001c1f0922227589 */ /* 0x000fe800000e0000 */
[----:B------:R-:W3:Y:S04]  /*4030*/  SHFL.IDX PT, R59, R59, R10, 0x1c1f ;  /* 0x001c1f0a3b3b7589 */ /* 0x000ee800000e0000 */
[----:B------:R-:W-:Y:S04]  /*4040*/  SHFL.IDX PT, R12, R12, R9, 0x1c1f ;  /* 0x001c1f090c0c7589 */ /* 0x000fe800000e0000 */
[----:B------:R-:W4:Y:S01]  /*4050*/  SHFL.IDX PT, R15, R15, R10, 0x1c1f ;  /* 0x001c1f0a0f0f7589 */ /* 0x000f2200000e0000 */
[----:B-1----:R-:W-:-:S02]  /*4060*/  PRMT R38, R14, R6, R27 ;  /* 0x000000060e267216 */ /* 0x002fc4000000001b */
[-C--:B------:R-:W-:Y:S01]  /*4070*/  PRMT R39, R14, R5.reuse, R27 ;  /* 0x000000050e277216 */ /* 0x080fe2000000001b */
[----:B------:R-:W-:Y:S04]  /*4080*/  SHFL.IDX PT, R18, R18, R9, 0x1c1f ;  /* 0x001c1f0912127589 */ /* 0x000fe800000e0000 */
[----:B------:R1:W5:Y:S01]  /*4090*/  SHFL.IDX PT, R11, R7, R10, 0x1c1f ;  /* 0x001c1f0a070b7589 */ /* 0x00036200000e0000 */
[CCC-:B--2---:R-:W-:Y:S02]  /*40a0*/  PRMT R42, R26.reuse, R6.reuse, R17.reuse ;  /* 0x000000061a2a7216 */ /* 0x1c4fe40000000011 */
[-C--:B------:R-:W-:Y:S01]  /*40b0*/  PRMT R43, R26, R5.reuse, R17 ;  /* 0x000000051a2b7216 */ /* 0x080fe20000000011 */
[----:B------:R-:W-:Y:S04]  /*40c0*/  SHFL.IDX PT, R30, R30, R9, 0x1c1f ;  /* 0x001c1f091e1e7589 */ /* 0x000fe800000e0000 */
[----:B------:R-:W2:Y:S01]  /*40d0*/  SHFL.IDX PT, R19, R19, R10, 0x1c1f ;  /* 0x001c1f0a13137589 */ /* 0x000ea200000e0000 */
[-C--:B---3--:R-:W-:Y:S01]  /*40e0*/  PRMT R58, R34, R6.reuse, R59 ;  /* 0x00000006223a7216 */ /* 0x088fe2000000003b */
[----:B-1----:R-:W-:Y:S01]  /*40f0*/  FADD R7, R28, R21 ;  /* 0x000000151c077221 */ /* 0x002fe20000000000 */
[----:B------:R-:W-:Y:S01]  /*4100*/  PRMT R59, R34, R5, R59 ;  /* 0x00000005223b7216 */ /* 0x000fe2000000003b */
[----:B------:R-:W-:Y:S04]  /*4110*/  SHFL.IDX PT, R32, R32, R9, 0x1c1f ;  /* 0x001c1f0920207589 */ /* 0x000fe800000e0000 */
[----:B------:R-:W1:Y:S01]  /*4120*/  SHFL.IDX PT, R35, R35, R10, 0x1c1f ;  /* 0x001c1f0a23237589 */ /* 0x000e6200000e0000 */
[----:B----4-:R-:W-:-:S02]  /*4130*/  PRMT R36, R12, R6, R15 ;  /* 0x000000060c247216 */ /* 0x010fc4000000000f */
[-C--:B------:R-:W-:Y:S01]  /*4140*/  PRMT R37, R12, R5.reuse, R15 ;  /* 0x000000050c257216 */ /* 0x080fe2000000000f */
[----:B------:R-:W-:Y:S04]  /*4150*/  SHFL.IDX PT, R16, R16, R9, 0x1c1f ;  /* 0x001c1f0910107589 */ /* 0x000fe800000e0000 */
[----:B------:R-:W3:Y:S01]  /*4160*/  SHFL.IDX PT, R13, R13, R10, 0x1c1f ;  /* 0x001c1f0a0d0d7589 */ /* 0x000ee200000e0000 */
[CCC-:B-----5:R-:W-:Y:S02]  /*4170*/  PRMT R40, R18.reuse, R6.reuse, R11.reuse ;  /* 0x0000000612287216 */ /* 0x1e0fe4000000000b */
[----:B------:R-:W-:Y:S02]  /*4180*/  PRMT R41, R18, R5, R11 ;  /* 0x0000000512297216 */ /* 0x000fe4000000000b */
[----:B--2---:R-:W-:-:S02]  /*4190*/  PRMT R24, R30, R6, R19 ;  /* 0x000000061e187216 */ /* 0x004fc40000000013 */
[-C--:B------:R-:W-:Y:S02]  /*41a0*/  PRMT R25, R30, R5.reuse, R19 ;  /* 0x000000051e197216 */ /* 0x080fe40000000013 */
[CCC-:B-1----:R-:W-:Y:S02]  /*41b0*/  PRMT R26, R32.reuse, R6.reuse, R35.reuse ;  /* 0x00000006201a7216 */ /* 0x1c2fe40000000023 */
[-C--:B------:R-:W-:Y:S02]  /*41c0*/  PRMT R27, R32, R5.reuse, R35 ;  /* 0x00000005201b7216 */ /* 0x080fe40000000023 */
[C-C-:B---3--:R-:W-:Y:S02]  /*41d0*/  PRMT R56, R16.reuse, R6, R13.reuse ;  /* 0x0000000610387216 */ /* 0x148fe4000000000d */
[----:B------:R-:W-:Y:S01]  /*41e0*/  PRMT R57, R16, R5, R13 ;  /* 0x0000000510397216 */ /* 0x000fe2000000000d */
[----:B------:R-:W-:Y:S06]  /*41f0*/  @!P0 BRA `(.L_x_19) ;  /* 0x0000000000048947 */ /* 0x000fec0003800000 */
[----:B------:R-:W-:Y:S01]  /*4200*/  BPT.TRAP 0x1 ;  /* 0x000000040000795c */ /* 0x000fe20000300000 */
.L_x_19:
[----:B------:R-:W1:Y:S02]  /*4210*/  SYNCS.PHASECHK.TRANS64.TRYWAIT P1, [UR36+0x1e008], R2 ;  /* 0x01e00802ff0075a7 */ /* 0x000e640008020164 */
[----:B-1----:R-:W-:Y:S05]  /*4220*/  @!P1 BRA `(.L_x_20) ;  /* 0x0000007c00a89947 */ /* 0x002fea0003800000 */
.L_x_98:
[----:B------:R-:W-:Y:S01]  /*4230*/  UIADD3 UR10, UR6, 0x500, URZ ;  /* 0x00000500060a7890 */ /* 0x000fe2000fffe03f */
[----:B------:R-:W-:Y:S01]  /*4240*/  WARPGROUP.ARRIVE ;  /* 0x00000000000079c5 */ /* 0x000fe20000000000 */
[----:B------:R-:W-:Y:S01]  /*4250*/  UMOV UR11, 0x40000040 ;  /* 0x40000040000b7882 */ /* 0x000fe20000000000 */
[----:B------:R-:W-:Y:S01]  /*4260*/  UIADD3 UR14, UR6, 0x600, URZ ;  /* 0x00000600060e7890 */ /* 0x000fe2000fffe03f */
[----:B------:R-:W-:Y:S01]  /*4270*/  UMOV UR15, 0x40000040 ;  /* 0x40000040000f7882 */ /* 0x000fe20000000000 */
[----:B------:R-:W-:Y:S01]  /*4280*/  UIADD3 UR18, UR6, 0x700, URZ ;  /* 0x0000070006127890 */ /* 0x000fe2000fffe03f */
[----:B------:R-:W-:-:S03]  /*4290*/  UMOV UR19, 0x40000040 ;  /* 0x4000004000137882 */ /* 0x000fc60000000000 */
[----:B------:R-:W-:Y:S01]  /*42a0*/  QGMMA.64x32x32.F32.E4M3.E4M3 R152, R36, gdesc[UR8], RZ, !UPT, gsb0 ;  /* 0x0060000824987df3 */ /* 0x000fe2000c0008ff */
[----:B------:R-:W-:Y:S01]  /*42b0*/  UIADD3 UR22, UR6, 0x800, URZ ;  /* 0x0000080006167890 */ /* 0x000fe2000fffe03f */
[----:B------:R-:W-:Y:S01]  /*42c0*/  UMOV UR23, 0x40000040 ;  /* 0x4000004000177882 */ /* 0x000fe20000000000 */
[----:B------:R-:W-:Y:S01]  /*42d0*/  UIADD3 UR10, UR6, 0x900, URZ ;  /* 0x00000900060a7890 */ /* 0x000fe2000fffe03f */
[----:B------:R-:W-:Y:S01]  /*42e0*/  UMOV UR11, 0x40000040 ;  /* 0x40000040000b7882 */ /* 0x000fe20000000000 */
[----:B------:R-:W-:Y:S02]  /*42f0*/  WARPGROUP.DEPBAR.LE gsb0, 0x0 ;  /* 0x00008000000079c5 */ /* 0x000fe40000010000 */
[----:B------:R-:W-:-:S06]  /*4300*/  WARPGROUP.ARRIVE ;  /* 0x00000000000079c5 */ /* 0x000fcc0000000000 */
[----:B------:R-:W-:Y:S01]  /*4310*/  QGMMA.64x32x32.F32.E4M3.E4M3 R136, R36, gdesc[UR12], RZ, !UPT, gsb0 ;  /* 0x0060000c24887df3 */ /* 0x000fe2000c0008ff */
        /* <DEDUP_REMOVED lines=19> */
[----:B------:R-:W-:Y:S01]  /*4450*/  QGMMA.64x32x32.F32.E4M3.E4M3 R152, R40, gdesc[UR8], R152, gsb0 ;  /* 0x0060000828987df3 */ /* 0x000fe20008000898 */
        /* <DEDUP_REMOVED lines=54> */
[----:B------:R-:W-:Y:S03]  /*47c0*/  QGMMA.64x32x32.F32.E4M3.E4M3 R136, R56, gdesc[UR12], R136, gsb0 ;  /* 0x0060000c38887df3 */ /* 0x000fe60008000888 */
        /* <DEDUP_REMOVED lines=10> */
[----:B------:R-:W-:Y:S05]  /*4870*/  @!P0 BRA `(.L_x_21) ;  /* 0x0000000000048947 */ /* 0x000fea0003800000 */
[----:B------:R-:W-:Y:S01]  /*4880*/  BPT.TRAP 0x1 ;  /* 0x000000040000795c */ /* 0x000fe20000300000 */
.L_x_21:
[----:B------:R-:W-:Y:S02]  /*4890*/  UISETP.GT.U32.AND UP0, UPT, UR4, 0x1, UPT ;  /* 0x000000010400788c */ /* 0x000fe4000bf04070 */
[----:B------:R-:W-:-:S04]  /*48a0*/  UIADD3 UR5, UR36, 0x1e028, URZ ;  /* 0x0001e02824057890 */ /* 0x000fc8000fffe03f */
[----:B------:R-:W-:Y:S01]  /*48b0*/  PLOP3.LUT P1, PT, PT, PT, UP0, 0x80, 0x0 ;  /* 0x000000000000781c */ /* 0x000fe20003f2f008 */
[----:B------:R-:W-:-:S09]  /*48c0*/  UPRMT UR5, URZ, 0x654, UR5 ;  /* 0x000006543f057896 */ /* 0x000fd20008000005 */
[----:B------:R-:W-:Y:S03]  /*48d0*/  SYNCS.ARRIVE.TRANS64.RED.A1T0 RZ, [UR5], RZ ;  /* 0x000000ffffff79a7 */ /* 0x000fe60008100405 */
[----:B------:R-:W-:Y:S05]  /*48e0*/  @P1 BRA `(.L_x_22) ;  /* 0x0000000000041947 */ /* 0x000fea0003800000 */
[----:B------:R-:W-:Y:S01]  /*48f0*/  BPT.TRAP 0x1 ;  /* 0x000000040000795c */ /* 0x000fe20000300000 */
.L_x_22:
[----:B-1----:R-:W1:Y:S02]  /*4900*/  LDC R2, c[0x0][0x28c] ;  /* 0x0000a300ff027b82 */ /* 0x002e640000000800 */
[----:B-1----:R-:W-:-:S13]  /*4910*/  ISETP.GE.AND P2, PT, R2, 0x81, PT ;  /* 0x000000810200780c */ /* 0x002fda0003f46270 */
[----:B------:R-:W-:Y:S05]  /*4920*/  @!P2 BRA `(.L_x_23) ;  /* 0x0000003c0074a947 */ /* 0x000fea0003800000 */
[----:B------:R-:W-:Y:S01]  /*4930*/  VIADD R2, R2, 0x7f ;  /* 0x0000007f02027836 */ /* 0x000fe20000000000 */
[----:B------:R-:W-:Y:S01]  /*4940*/  MOV R11, R4 ;  /* 0x00000004000b7202 */ /* 0x000fe20000000f00 */
[----:B------:R-:W-:Y:S01]  /*4950*/  IMAD.MOV.U32 R13, RZ, RZ, R3 ;  /* 0x000000ffff0d7224 */ /* 0x000fe200078e0003 */
[----:B------:R-:W-:Y:S01]  /*4960*/  UMOV UR5, 0x2 ;  /* 0x0000000200057882 */ /* 0x000fe20000000000 */
[----:B------:R-:W-:Y:S01]  /*4970*/  UMOV UR4, 0x1 ;  /* 0x0000000100047882 */ /* 0x000fe20000000000 */
[----:B------:R-:W-:Y:S01]  /*4980*/  SHF.R.S32.HI R9, RZ, 0x1f, R2 ;  /* 0x0000001fff097819 */ /* 0x000fe20000011402 */
[----:B------:R-:W-:-:S03]  /*4990*/  ULDC UR28, c[0x0][0x604] ;  /* 0x00018100001c7ab9 */ /* 0x000fc60000000800 */
[----:B------:R-:W-:Y:S01]  /*49a0*/  LEA.HI R2, R9, R2, RZ, 0x7 ;  /* 0x0000000209027211 */ /* 0x000fe200078f38ff */
[----:B------:R-:W-:-:S03]  /*49b0*/  IMAD.MOV.U32 R9, RZ, RZ, RZ ;  /* 0x000000ffff097224 */ /* 0x000fc600078e00ff */
[----:B------:R-:W-:-:S07]  /*49c0*/  SHF.R.S32.HI R2, RZ, 0x7, R2 ;  /* 0x00000007ff027819 */ /* 0x000fce0000011402 */
.L_x_34:
[----:B------:R-:W-:-:S13]  /*49d0*/  PLOP3.LUT P3, PT, PT, PT, UP1, 0x80, 0x0 ;  /* 0x000000000000781c */ /* 0x000fda0003f6f018 */
[----:B------:R-:W-:Y:S05]  /*49e0*/  @!P3 BRA `(.L_x_24) ;  /* 0x000000000004b947 */ /* 0x000fea0003800000 */
[----:B------:R-:W-:Y:S01]  /*49f0*/  BPT.TRAP 0x1 ;  /* 0x000000040000795c */ /* 0x000fe20000300000 */
.L_x_24:
[----:B------:R-:W-:Y:S01]  /*4a00*/  ULEA UR7, UR5, UR36, 0x3 ;  /* 0x0000002405077291 */ /* 0x000fe2000f8e183f */
[----:B------:R-:W-:-:S08]  /*4a10*/  SHF.L.U32 R3, R9, 0x1f, RZ ;  /* 0x0000001f09037819 */ /* 0x000fd000000006ff */
[----:B------:R-:W1:Y:S02]  /*4a20*/  SYNCS.PHASECHK.TRANS64.TRYWAIT P2, [UR7+0x1e000], R3 ;  /* 0x01e00003ff0075a7 */ /* 0x000e640008040147 */
[----:B-1----:R-:W-:Y:S05]  /*4a30*/  @!P2 BRA `(.L_x_25) ;  /* 0x0000007400bca947 */ /* 0x002fea0003800000 */
.L_x_99:
[----:B------:R-:W-:Y:S01]  /*4a40*/  UIMAD UR10, UR5, 0x500, UR6 ;  /* 0x00000500050a78a4 */ /* 0x000fe2000f8e0206 */
[----:B------:R-:W-:Y:S01]  /*4a50*/  WARPGROUP.ARRIVE ;  /* 0x00000000000079c5 */ /* 0x000fe20000000000 */
[----:B------:R-:W-:Y:S01]  /*4a60*/  UMOV UR11, 0xc0000010 ;  /* 0xc0000010000b7882 */ /* 0x000fe20000000000 */
[----:B------:R-:W-:Y:S01]  /*4a70*/  UMOV UR15, 0xc0000010 ;  /* 0xc0000010000f7882 */ /* 0x000fe20000000000 */
[----:B------:R-:W-:Y:S02]  /*4a80*/  UIADD3 UR14, UR10, 0x100, URZ ;  /* 0x000001000a0e7890 */ /* 0x000fe4000fffe03f */
[----:B------:R-:W-:Y:S01]  /*4a90*/  UIADD3 UR18, UR10, 0x200, URZ ;  /* 0x000002000a127890 */ /* 0x000fe2000fffe03f */
[----:B------:R-:W-:Y:S02]  /*4aa0*/  UMOV UR19, 0xc0000010 ;  /* 0xc000001000137882 */ /* 0x000fe40000000000 */
[----:B------:R-:W-:Y:S01]  /*4ab0*/  QGMMA.64x128x32.F32.E4M3.E4M3 R24, gdesc[UR8], RZ, !UPT, gsb0 ;  /* 0x01e00000081879f3 */ /* 0x000fe2000c0008ff */
[----:B------:R-:W-:Y:S01]  /*4ac0*/  UIADD3 UR22, UR10, 0x300, URZ ;  /* 0x000003000a167890 */ /* 0x000fe2000fffe03f */
[----:B------:R-:W-:Y:S01]  /*4ad0*/  UMOV UR23, 0xc0000010 ;  /* 0xc000001000177882 */ /* 0x000fe20000000000 */
[----:B------:R-:W-:Y:S01]  /*4ae0*/  UIADD3 UR26, UR10, 0x400, URZ ;  /* 0x000004000a1a7890 */ /* 0x000fe2000fffe03f */
[----:B------:R-:W-:Y:S01]  /*4af0*/  UMOV UR27, 0xc0000010 ;  /* 0xc0000010001b7882 */ /* 0x000fe20000000000 */
[----:B------:R-:W-:-:S04]  /*4b00*/  UIADD3 UR5, UR5, 0x1, URZ ;  /* 0x0000000105057890 */ /* 0x000fc8000fffe03f */
[----:B------:R-:W-:-:S04]  /*4b10*/  UISETP.NE.AND UP0, UPT, UR5, 0x5, UPT ;  /* 0x000000050500788c */ /* 0x000fc8000bf05270 */
[----:B------:R-:W-:Y:S02]  /*4b20*/  USEL UR7, URZ, 0x1, UP0 ;  /* 0x000000013f077887 */ /* 0x000fe40008000000 */
[----:B------:R-:W-:-:S04]  /*4b30*/  USEL UR5, UR5, URZ, UP0 ;  /* 0x0000003f05057287 */ /* 0x000fc80008000000 */
[----:B------:R-:W-:Y:S01]  /*4b40*/  LOP3.LUT R9, R9, UR7, RZ, 0x3c, !PT ;  /* 0x0000000709097c12 */ /* 0x000fe2000f8e3cff */
[----:B------:R-:W-:Y:S02]  /*4b50*/  WARPGROUP.DEPBAR.LE gsb0, 0x0 ;  /* 0x00008000000079c5 */ /* 0x000fe40000010000 */
        /* <DEDUP_REMOVED lines=12> */
[----:B------:R-:W-:Y:S05]  /*4c20*/  @!P3 BRA `(.L_x_26) ;  /* 0x000000000004b947 */ /* 0x000fea0003800000 */
[----:B------:R-:W-:Y:S01]  /*4c30*/  BPT.TRAP 0x1 ;  /* 0x000000040000795c */ /* 0x000fe20000300000 */
.L_x_26:
[----:B-1----:R-:W-:Y:S01]  /*4c40*/  FMNMX R4, R24, R13, !PT ;  /* 0x0000000d18047209 */ /* 0x002fe20007800000 */
[----:B------:R-:W-:-:S03]  /*4c50*/  ULEA UR7, UR5, UR36, 0x3 ;  /* 0x0000002405077291 */ /* 0x000fc6000f8e183f */
        /* <DEDUP_REMOVED lines=30> */
[----:B------:R-:W-:-:S05]  /*4e40*/  FMNMX R4, R85, R4, !PT ;  /* 0x0000000455047209 */ /* 0x000fca0007800000 */
[----:B------:R-:W1:Y:S02]  /*4e50*/  SHFL.BFLY PT, R3, R4, 0x1, 0x1f ;  /* 0x0c201f0004037f89 */ /* 0x000e6400000e0000 */
[----:B-1----:R-:W-:Y:S02]  /*4e60*/  FMNMX R10, R4, R3, !PT ;  /* 0x00000003040a7209 */ /* 0x002fe40007800000 */
[----:B------:R-:W-:-:S03]  /*4e70*/  FMNMX R4, R26, R11, !PT ;  /* 0x0000000b1a047209 */ /* 0x000fc60007800000 */
[----:B------:R-:W1:Y:S01]  /*4e80*/  SHFL.BFLY PT, R3, R10, 0x2, 0x1f ;  /* 0x0c401f000a037f89 */ /* 0x000e6200000e0000 */
[----:B------:R-:W-:-:S04]  /*4e90*/  FMNMX R23, R27, R4, !PT ;  /* 0x000000041b177209 */ /* 0x000fc80007800000 */
[----:B------:R-:W-:-:S04]  /*4ea0*/  FMNMX R4, R30, R23, !PT ;  /* 0x000000171e047209 */ /* 0x000fc80007800000 */
[----:B------:R-:W-:-:S04]  /*4eb0*/  FMNMX R23, R31, R4, !PT ;  /* 0x000000041f177209 */ /* 0x000fc80007800000 */
[----:B------:R-:W-:Y:S02]  /*4ec0*/  FMNMX R4, R34, R23, !PT ;  /* 0x0000001722047209 */ /* 0x000fe40007800000 */
[----:B-1----:R-:W-:-:S04]  /*4ed0*/  FMNMX R3, R10, R3, !PT ;  /* 0x000000030a037209 */ /* 0x002fc80007800000 */
[----:B------:R-:W-:-:S04]  /*4ee0*/  FSETP.NEU.AND P2, PT, R3, -INF , PT ;  /* 0xff8000000300780b */ /* 0x000fc80003f4d000 */
[----:B------:R-:W-:-:S05]  /*4ef0*/  FSEL R18, R3, RZ, P2 ;  /* 0x000000ff03127208 */ /* 0x000fca0001000000 */
[C---:B------:R-:W-:Y:S01]  /*4f00*/  FMUL R168, R18.reuse, UR28 ;  /* 0x0000001c12a87c20 */ /* 0x040fe20008400000 */
[----:B------:R-:W-:-:S03]  /*4f10*/  FADD R13, -R18, R13 ;  /* 0x0000000d120d7221 */ /* 0x000fc60000000100 */
[--C-:B------:R-:W-:Y:S01]  /*4f20*/  FFMA R25, R25, UR28, -R168.reuse ;  /* 0x0000001c19197c23 */ /* 0x100fe200080008a8 */
[----:B------:R-:W-:-:S01]  /*4f30*/  FFMA R24, R24, UR28, -R168 ;  /* 0x0000001c18187c23 */ /* 0x000fc200080008a8 */
[--C-:B------:R-:W-:Y:S01]  /*4f40*/  FFMA R28, R28, UR28, -R168.reuse ;  /* 0x0000001c1c1c7c23 */ /* 0x100fe200080008a8 */
[----:B------:R-:W-:-:S01]  /*4f50*/  FFMA R29, R29, UR28, -R168 ;  /* 0x0000001c1d1d7c23 */ /* 0x000fc200080008a8 */
[--C-:B------:R-:W-:Y:S01]  /*4f60*/  FFMA R16, R33, UR28, -R168.reuse ;  /* 0x0000001c21107c23 */ /* 0x100fe200080008a8 */
[----:B------:R-:W-:Y:S01]  /*4f70*/  FSETP.GEU.AND P6, PT, R25, -126, PT ;  /* 0xc2fc00001900780b */ /* 0x000fe20003fce000 */
[--C-:B------:R-:W-:Y:S01]  /*4f80*/  FFMA R14, R32, UR28, -R168.reuse ;  /* 0x0000001c200e7c23 */ /* 0x100fe200080008a8 */
[----:B------:R-:W-:Y:S01]  /*4f90*/  FSETP.GEU.AND P5, PT, R24, -126, PT ;  /* 0xc2fc00001800780b */ /* 0x000fe20003fae000 */
[--C-:B------:R-:W-:Y:S01]  /*4fa0*/  FFMA R19, R36, UR28, -R168.reuse ;  /* 0x0000001c24137c23 */ /* 0x100fe200080008a8 */
[----:B------:R-:W-:Y:S01]  /*4fb0*/  FSETP.GEU.AND P2, PT, R28, -126, PT ;  /* 0xc2fc00001c00780b */ /* 0x000fe20003f4e000 */
[--C-:B------:R-:W-:Y:S01]  /*4fc0*/  FFMA R20, R37, UR28, -R168.reuse ;  /* 0x0000001c25147c23 */ /* 0x100fe200080008a8 */
[----:B------:R-:W-:Y:S01]  /*4fd0*/  FSETP.GEU.AND P3, PT, R29, -126, PT ;  /* 0xc2fc00001d00780b */ /* 0x000fe20003f6e000 */
[--C-:B------:R-:W-:Y:S01]  /*4fe0*/  FFMA R22, R41, UR28, -R168.reuse ;  /* 0x0000001c29167c23 */ /* 0x100fe200080008a8 */
[----:B------:R-:W-:-:S01]  /*4ff0*/  FFMA R21, R40, UR28, -R168 ;  /* 0x0000001c28157c23 */ /* 0x000fc200080008a8 */
[--C-:B------:R-:W-:Y:S01]  /*5000*/  FFMA R23, R44, UR28, -R168.reuse ;  /* 0x0000001c2c177c23 */ /* 0x100fe200080008a8 */
[----:B------:R-:W-:-:S01]  /*5010*/  FFMA R32, R53, UR28, -R168 ;  /* 0x0000001c35207c23 */ /* 0x000fc200080008a8 */
[--C-:B------:R-:W-:Y:S01]  /*5020*/  FFMA R40, R57, UR28, -R168.reuse ;  /* 0x0000001c39287c23 */ /* 0x100fe200080008a8 */
[----:B------:R-:W-:-:S01]  /*5030*/  FFMA R36, R56, UR28, -R168 ;  /* 0x0000001c38247c23 */ /* 0x000fc200080008a8 */
[----:B------:R-:W-:Y:S01]  /*5040*/  @!P6 FMUL R25, R25, 0.5 ;  /* 0x3f0000001919e820 */ /* 0x000fe20000400000 */
[----:B------:R-:W-:-:S01]  /*5050*/  FFMA R68, R68, UR28, -R168 ;  /* 0x0000001c44447c23 */ /* 0x000fc200080008a8 */
[----:B------:R-:W-:Y:S01]  /*5060*/  @!P5 FMUL R24, R24, 0.5 ;  /* 0x3f0000001818d820 */ /* 0x000fe20000400000 */
[----:B------:R-:W-:-:S01]  /*5070*/  FFMA R53, R73, UR28, -R168 ;  /* 0x0000001c49357c23 */ /* 0x000fc200080008a8 */
[----:B------:R1:W2:Y:S01]  /*5080*/  MUFU.EX2 R17, R25 ;  /* 0x0000001900117308 */ /* 0x0002a20000000800 */
[----:B------:R-:W-:Y:S01]  /*5090*/  @!P2 FMUL R28, R28, 0.5 ;  /* 0x3f0000001c1ca820 */ /* 0x000fe20000400000 */
[----:B------:R-:W-:Y:S01]  /*50a0*/  @!P3 FMUL R29, R29, 0.5 ;  /* 0x3f0000001d1db820 */ /* 0x000fe20000400000 */
[----:B------:R-:W-:-:S01]  /*50b0*/  FFMA R76, R76, UR28, -R168 ;  /* 0x0000001c4c4c7c23 */ /* 0x000fc200080008a8 */
[--C-:B------:R-:W-:Y:S01]  /*50c0*/  FFMA R72, R72, UR28, -R168.reuse ;  /* 0x0000001c48487c23 */ /* 0x100fe200080008a8 */
[----:B------:R-:W-:-:S01]  /*50d0*/  FFMA R81, R81, UR28, -R168 ;  /* 0x0000001c51517c23 */ /* 0x000fc200080008a8 */
[--C-:B------:R-:W-:Y:S01]  /*50e0*/  FFMA R56, R80, UR28, -R168.reuse ;  /* 0x0000001c50387c23 */ /* 0x100fe200080008a8 */
[----:B------:R-:W-:-:S01]  /*50f0*/  FFMA R84, R84, UR28, -R168 ;  /* 0x0000001c54547c23 */ /* 0x000fc200080008a8 */
[----:B------:R3:W4:Y:S01]  /*5100*/  MUFU.EX2 R15, R24 ;  /* 0x00000018000f7308 */ /* 0x0007220000000800 */
[----:B-1----:R-:W-:Y:S01]  /*5110*/  FMNMX R25, R35, R4, !PT ;  /* 0x0000000423197209 */ /* 0x002fe20007800000 */
[----:B------:R-:W-:Y:S01]  /*5120*/  FFMA R85, R85, UR28, -R168 ;  /* 0x0000001c55557c23 */ /* 0x000fe200080008a8 */
[----:B------:R-:W-:-:S02]  /*5130*/  FMUL R13, R13, UR28 ;  /* 0x0000001c0d0d7c20 */ /* 0x000fc40008400000 */
[----:B------:R-:W-:-:S03]  /*5140*/  FMNMX R4, R38, R25, !PT ;  /* 0x0000001926047209 */ /* 0x000fc60007800000 */
[----:B------:R1:W5:Y:S01]  /*5150*/  MUFU.EX2 R10, R28 ;  /* 0x0000001c000a7308 */ /* 0x0003620000000800 */
[----:B--2---:R-:W-:Y:S01]  /*5160*/  @!P6 FMUL R17, R17, R17 ;  /* 0x000000111111e220 */ /* 0x004fe20000400000 */
[----:B------:R-:W-:Y:S01]  /*5170*/  FSETP.GEU.AND P6, PT, R16, -126, PT ;  /* 0xc2fc00001000780b */ /* 0x000fe20003fce000 */
[----:B---3--:R-:W-:-:S01]  /*5180*/  FFMA R24, R45, UR28, -R168 ;  /* 0x0000001c2d187c23 */ /* 0x008fc200080008a8 */
[----:B------:R-:W-:-:S04]  /*5190*/  FMNMX R25, R39, R4, !PT ;  /* 0x0000000427197209 */ /* 0x000fc80007800000 */
[----:B------:R2:W3:Y:S01]  /*51a0*/  MUFU.EX2 R12, R29 ;  /* 0x0000001d000c7308 */ /* 0x0004e20000000800 */
[----:B----4-:R-:W-:Y:S01]  /*51b0*/  @!P5 FMUL R15, R15, R15 ;  /* 0x0000000f0f0fd220 */ /* 0x010fe20000400000 */
[----:B------:R-:W-:Y:S01]  /*51c0*/  FSETP.GEU.AND P5, PT, R14, -126, PT ;  /* 0xc2fc00000e00780b */ /* 0x000fe20003fae000 */
[----:B-1----:R-:W-:-:S01]  /*51d0*/  FFMA R28, R49, UR28, -R168 ;  /* 0x0000001c311c7c23 */ /* 0x002fc200080008a8 */
[----:B------:R-:W-:Y:S01]  /*51e0*/  FMNMX R4, R42, R25, !PT ;  /* 0x000000192a047209 */ /* 0x000fe20007800000 */
[----:B------:R-:W-:-:S02]  /*51f0*/  FFMA R25, R48, UR28, -R168 ;  /* 0x0000001c30197c23 */ /* 0x000fc400080008a8 */
[----:B------:R-:W-:Y:S01]  /*5200*/  @!P6 FMUL R16, R16, 0.5 ;  /* 0x3f0000001010e820 */ /* 0x000fe20000400000 */
[----:B-----5:R-:W-:Y:S01]  /*5210*/  @!P2 FMUL R10, R10, R10 ;  /* 0x0000000a0a0aa220 */ /* 0x020fe20000400000 */
[----:B------:R-:W-:Y:S02]  /*5220*/  FSETP.GEU.AND P2, PT, R19, -126, PT ;  /* 0xc2fc00001300780b */ /* 0x000fe40003f4e000 */
[----:B--2---:R-:W-:-:S02]  /*5230*/  FMNMX R29, R43, R4, !PT ;  /* 0x000000042b1d7209 */ /* 0x004fc40007800000 */
[----:B------:R-:W1:Y:S02]  /*5240*/  MUFU.EX2 R16, R16 ;  /* 0x0000001000107308 */ /* 0x000e640000000800 */
[----:B------:R-:W-:Y:S01]  /*5250*/  @!P5 FMUL R14, R14, 0.5 ;  /* 0x3f0000000e0ed820 */ /* 0x000fe20000400000 */
[----:B------:R-:W-:Y:S01]  /*5260*/  FMNMX R4, R46, R29, !PT ;  /* 0x0000001d2e047209 */ /* 0x000fe20007800000 */
[----:B---3--:R-:W-:Y:S01]  /*5270*/  @!P3 FMUL R12, R12, R12 ;  /* 0x0000000c0c0cb220 */ /* 0x008fe20000400000 */
[----:B------:R-:W-:Y:S02]  /*5280*/  FSETP.GEU.AND P3, PT, R20, -126, PT ;  /* 0xc2fc00001400780b */ /* 0x000fe40003f6e000 */
[----:B------:R-:W-:Y:S01]  /*5290*/  FMNMX R29, R47, R4, !PT ;  /* 0x000000042f1d7209 */ /* 0x000fe20007800000 */
[----:B------:R-:W2:Y:S01]  /*52a0*/  MUFU.EX2 R14, R14 ;  /* 0x0000000e000e7308 */ /* 0x000ea20000000800 */
[----:B------:R-:W-:Y:S02]  /*52b0*/  @!P2 FMUL R19, R19, 0.5 ;  /* 0x3f0000001313a820 */ /* 0x000fe40000400000 */
[----:B------:R-:W-:Y:S01]  /*52c0*/  FMNMX R4, R50, R29, !PT ;  /* 0x0000001d32047209 */ /* 0x000fe20007800000 */
[----:B------:R-:W-:-:S03]  /*52d0*/  FFMA R29, R52, UR28, -R168 ;  /* 0x0000001c341d7c23 */ /* 0x000fc600080008a8 */
[----:B------:R-:W-:Y:S01]  /*52e0*/  FMNMX R33, R51, R4, !PT ;  /* 0x0000000433217209 */ /* 0x000fe20007800000 */
[----:B------:R-:W3:Y:S01]  /*52f0*/  MUFU.EX2 R19, R19 ;  /* 0x0000001300137308 */ /* 0x000ee20000000800 */
[----:B-1----:R-:W-:Y:S01]  /*5300*/  @!P6 FMUL R16, R16, R16 ;  /* 0x000000101010e220 */ /* 0x002fe20000400000 */
[----:B------:R-:W-:Y:S01]  /*5310*/  @!P3 FMUL R20, R20, 0.5 ;  /* 0x3f0000001414b820 */ /* 0x000fe20000400000 */
[----:B------:R-:W-:Y:S02]  /*5320*/  FSETP.GEU.AND P6, PT, R22, -126, PT ;  /* 0xc2fc00001600780b */ /* 0x000fe40003fce000 */
[----:B------:R-:W-:-:S03]  /*5330*/  FMNMX R4, R54, R33, !PT ;  /* 0x0000002136047209 */ /* 0x000fc60007800000 */
[----:B------:R-:W1:Y:S01]  /*5340*/  MUFU.EX2 R20, R20 ;  /* 0x0000001400147308 */ /* 0x000e620000000800 */
[----:B--2---:R-:W-:Y:S01]  /*5350*/  @!P5 FMUL R14, R14, R14 ;  /* 0x0000000e0e0ed220 */ /* 0x004fe20000400000 */
[----:B------:R-:W-:Y:S02]  /*5360*/  FSETP.GEU.AND P5, PT, R21, -126, PT ;  /* 0xc2fc00001500780b */ /* 0x000fe40003fae000 */
[----:B------:R-:W-:-:S04]  /*5370*/  FMNMX R33, R55, R4, !PT ;  /* 0x0000000437217209 */ /* 0x000fc80007800000 */
[----:B------:R-:W-:Y:S01]  /*5380*/  @!P6 FMUL R22, R22, 0.5 ;  /* 0x3f0000001616e820 */ /* 0x000fe20000400000 */
[----:B---3--:R-:W-:Y:S01]  /*5390*/  @!P2 FMUL R19, R19, R19 ;  /* 0x000000131313a220 */ /* 0x008fe20000400000 */
[----:B------:R-:W-:Y:S02]  /*53a0*/  FSETP.GEU.AND P2, PT, R23, -126, PT ;  /* 0xc2fc00001700780b */ /* 0x000fe40003f4e000 */
[----:B------:R-:W-:Y:S02]  /*53b0*/  FMNMX R4, R58, R33, !PT ;  /* 0x000000213a047209 */ /* 0x000fe40007800000 */
[----:B------:R-:W2:Y:S01]  /*53c0*/  MUFU.EX2 R22, R22 ;  /* 0x0000001600167308 */ /* 0x000ea20000000800 */
[----:B------:R-:W-:Y:S01]  /*53d0*/  @!P5 FMUL R21, R21, 0.5 ;  /* 0x3f0000001515d820 */ /* 0x000fe20000400000 */
[----:B------:R-:W-:Y:S01]  /*53e0*/  FMNMX R33, R59, R4, !PT ;  /* 0x000000043b217209 */ /* 0x000fe20007800000 */
[----:B-1----:R-:W-:Y:S01]  /*53f0*/  @!P3 FMUL R20, R20, R20 ;  /* 0x000000141414b220 */ /* 0x002fe20000400000 */
[----:B------:R-:W-:-:S02]  /*5400*/  FSETP.GEU.AND P3, PT, R24, -126, PT ;  /* 0xc2fc00001800780b */ /* 0x000fc40003f6e000 */
[----:B------:R-:W-:Y:S02]  /*5410*/  FMNMX R4, R62, R33, !PT ;  /* 0x000000213e047209 */ /* 0x000fe40007800000 */
[----:B------:R-:W1:Y:S01]  /*5420*/  MUFU.EX2 R21, R21 ;  /* 0x0000001500157308 */ /* 0x000e620000000800 */
[----:B------:R-:W-:Y:S01]  /*5430*/  @!P2 FMUL R23, R23, 0.5 ;  /* 0x3f0000001717a820 */ /* 0x000fe20000400000 */
[----:B------:R-:W-:-:S04]  /*5440*/  FMNMX R33, R63, R4, !PT ;  /* 0x000000043f217209 */ /* 0x000fc80007800000 */
[----:B------:R-:W-:Y:S01]  /*5450*/  FMNMX R4, R66, R33, !PT ;  /* 0x0000002142047209 */ /* 0x000fe20007800000 */
[----:B------:R-:W-:-:S01]  /*5460*/  FFMA R33, R60, UR28, -R168 ;  /* 0x0000001c3c217c23 */ /* 0x000fc200080008a8 */
[----:B------:R-:W3:Y:S01]  /*5470*/  MUFU.EX2 R23, R23 ;  /* 0x0000001700177308 */ /* 0x000ee20000000800 */
[----:B------:R-:W-:Y:S01]  /*5480*/  @!P3 FMUL R24, R24, 0.5 ;  /* 0x3f0000001818b820 */ /* 0x000fe20000400000 */
[----:B--2---:R-:W-:Y:S01]  /*5490*/  @!P6 FMUL R22, R22, R22 ;  /* 0x000000161616e220 */ /* 0x004fe20000400000 */
[----:B------:R-:W-:Y:S02]  /*54a0*/  FSETP.GEU.AND P6, PT, R28, -126, PT ;  /* 0xc2fc00001c00780b */ /* 0x000fe40003fce000 */
[----:B------:R-:W-:-:S03]  /*54b0*/  FMNMX R37, R67, R4, !PT ;  /* 0x0000000443257209 */ /* 0x000fc60007800000 */
[----:B------:R-:W2:Y:S01]  /*54c0*/  MUFU.EX2 R24, R24 ;  /* 0x0000001800187308 */ /* 0x000ea20000000800 */
[----:B-1----:R-:W-:Y:S01]  /*54d0*/  @!P5 FMUL R21, R21, R21 ;  /* 0x000000151515d220 */ /* 0x002fe20000400000 */
[----:B------:R-:W-:Y:S02]  /*54e0*/  FSETP.GEU.AND P5, PT, R25, -126, PT ;  /* 0xc2fc00001900780b */ /* 0x000fe40003fae000 */
[----:B------:R-:W-:Y:S01]  /*54f0*/  FMNMX R4, R70, R37, !PT ;  /* 0x0000002546047209 */ /* 0x000fe20007800000 */
[----:B------:R-:W-:-:S03]  /*5500*/  FFMA R37, R61, UR28, -R168 ;  /* 0x0000001c3d257c23 */ /* 0x000fc600080008a8 */
[----:B------:R-:W-:Y:S01]  /*5510*/  @!P6 FMUL R28, R28, 0.5 ;  /* 0x3f0000001c1ce820 */ /* 0x000fe20000400000 */
[----:B---3--:R-:W-:Y:S01]  /*5520*/  @!P2 FMUL R23, R23, R23 ;  /* 0x000000171717a220 */ /* 0x008fe20000400000 */
[----:B------:R-:W-:Y:S02]  /*5530*/  FSETP.GEU.AND P2, PT, R29, -126, PT ;  /* 0xc2fc00001d00780b */ /* 0x000fe40003f4e000 */
[----:B------:R-:W-:Y:S02]  /*5540*/  FMNMX R41, R71, R4, !PT ;  /* 0x0000000447297209 */ /* 0x000fe40007800000 */
[----:B------:R-:W1:Y:S01]  /*5550*/  MUFU.EX2 R28, R28 ;  /* 0x0000001c001c7308 */ /* 0x000e620000000800 */
[----:B------:R-:W-:Y:S01]  /*5560*/  @!P5 FMUL R25, R25, 0.5 ;  /* 0x3f0000001919d820 */ /* 0x000fe20000400000 */
[----:B------:R-:W-:Y:S01]  /*5570*/  FMNMX R4, R74, R41, !PT ;  /* 0x000000294a047209 */ /* 0x000fe20007800000 */
[----:B--2---:R-:W-:Y:S01]  /*5580*/  @!P3 FMUL R24, R24, R24 ;  /* 0x000000181818b220 */ /* 0x004fe20000400000 */
[----:B------:R-:W-:Y:S01]  /*5590*/  FSETP.GEU.AND P3, PT, R32, -126, PT ;  /* 0xc2fc00002000780b */ /* 0x000fe20003f6e000 */
[----:B------:R-:W-:-:S01]  /*55a0*/  FFMA R41, R64, UR28, -R168 ;  /* 0x0000001c40297c23 */ /* 0x000fc200080008a8 */
[----:B------:R-:W-:-:S02]  /*55b0*/  FMNMX R45, R75, R4, !PT ;  /* 0x000000044b2d7209 */ /* 0x000fc40007800000 */
[----:B------:R-:W2:Y:S01]  /*55c0*/  MUFU.EX2 R25, R25 ;  /* 0x0000001900197308 */ /* 0x000ea20000000800 */
[----:B------:R-:W-:Y:S01]  /*55d0*/  @!P2 FMUL R29, R29, 0.5 ;  /* 0x3f0000001d1da820 */ /* 0x000fe20000400000 */
[----:B------:R-:W-:Y:S01]  /*55e0*/  FMNMX R4, R78, R45, !PT ;  /* 0x0000002d4e047209 */ /* 0x000fe20007800000 */
[----:B------:R-:W-:-:S03]  /*55f0*/  FFMA R45, R65, UR28, -R168 ;  /* 0x0000001c412d7c23 */ /* 0x000fc600080008a8 */
[----:B------:R-:W-:Y:S02]  /*5600*/  FMNMX R49, R79, R4, !PT ;  /* 0x000000044f317209 */ /* 0x000fe40007800000 */
[----:B------:R-:W3:Y:S01]  /*5610*/  MUFU.EX2 R29, R29 ;  /* 0x0000001d001d7308 */ /* 0x000ee20000000800 */
[----:B------:R-:W-:Y:S01]  /*5620*/  @!P3 FMUL R32, R32, 0.5 ;  /* 0x3f0000002020b820 */ /* 0x000fe20000400000 */
[----:B-1----:R-:W-:Y:S01]  /*5630*/  @!P6 FMUL R28, R28, R28 ;  /* 0x0000001c1c1ce220 */ /* 0x002fe20000400000 */
        /* <DEDUP_REMOVED lines=9> */
[----:B------:R-:W-:Y:S01]  /*56d0*/  FMNMX R4, R86, R49, !PT ;  /* 0x0000003156047209 */ /* 0x000fe20007800000 */
[----:B------:R-:W-:Y:S01]  /*56e0*/  FFMA R49, R69, UR28, -R168 ;  /* 0x0000001c45317c23 */ /* 0x000fe200080008a8 */
[----:B------:R-:W2:Y:S01]  /*56f0*/  MUFU.EX2 R40, R40 ;  /* 0x0000002800287308 */ /* 0x000ea20000000800 */
[----:B------:R-:W-:Y:S01]  /*5700*/  @!P5 FMUL R36, R36, 0.5 ;  /* 0x3f0000002424d820 */ /* 0x000fe20000400000 */
[----:B------:R-:W-:Y:S01]  /*5710*/  FMNMX R4, R87, R4, !PT ;  /* 0x0000000457047209 */ /* 0x000fe20007800000 */
[----:B-1----:R-:W-:Y:S01]  /*5720*/  @!P3 FMUL R32, R32, R32 ;  /* 0x000000202020b220 */ /* 0x002fe20000400000 */
[----:B------:R-:W-:-:S03]  /*5730*/  FSETP.GEU.AND P3, PT, R37, -126, PT ;  /* 0xc2fc00002500780b */ /* 0x000fc60003f6e000 */
[----:B------:R-:W1:Y:S01]  /*5740*/  SHFL.BFLY PT, R57, R4, 0x1, 0x1f ;  /* 0x0c201f0004397f89 */ /* 0x000e6200000e0000 */
[----:B------:R-:W3:Y:S01]  /*5750*/  MUFU.EX2 R36, R36 ;  /* 0x0000002400247308 */ /* 0x000ee20000000800 */
[----:B------:R-:W-:-:S07]  /*5760*/  @!P2 FMUL R33, R33, 0.5 ;  /* 0x3f0000002121a820 */ /* 0x000fce0000400000 */
[----:B------:R-:W4:Y:S01]  /*5770*/  MUFU.EX2 R33, R33 ;  /* 0x0000002100217308 */ /* 0x000f220000000800 */
[----:B------:R-:W-:Y:S01]  /*5780*/  @!P3 FMUL R37, R37, 0.5 ;  /* 0x3f0000002525b820 */ /* 0x000fe20000400000 */
[----:B--2---:R-:W-:Y:S01]  /*5790*/  @!P6 FMUL R40, R40, R40 ;  /* 0x000000282828e220 */ /* 0x004fe20000400000 */
[----:B------:R-:W-:-:S05]  /*57a0*/  FSETP.GEU.AND P6, PT, R45, -126, PT ;  /* 0xc2fc00002d00780b */ /* 0x000fca0003fce000 */
[----:B------:R-:W2:Y:S01]  /*57b0*/  MUFU.EX2 R37, R37 ;  /* 0x0000002500257308 */ /* 0x000ea20000000800 */
[----:B---3--:R-:W-:Y:S01]  /*57c0*/  @!P5 FMUL R36, R36, R36 ;  /* 0x000000242424d220 */ /* 0x008fe20000400000 */
[----:B------:R-:W-:Y:S02]  /*57d0*/  FSETP.GEU.AND P5, PT, R41, -126, PT ;  /* 0xc2fc00002900780b */ /* 0x000fe40003fae000 */
[----:B-1----:R-:W-:-:S04]  /*57e0*/  FMNMX R4, R4, R57, !PT ;  /* 0x0000003904047209 */ /* 0x002fc80007800000 */
[----:B------:R-:W-:Y:S01]  /*57f0*/  @!P6 FMUL R45, R45, 0.5 ;  /* 0x3f0000002d2de820 */ /* 0x000fe20000400000 */
[----:B----4-:R-:W-:Y:S01]  /*5800*/  @!P2 FMUL R33, R33, R33 ;  /* 0x000000212121a220 */ /* 0x010fe20000400000 */
[----:B------:R-:W-:Y:S01]  /*5810*/  FSETP.GEU.AND P2, PT, R68, -126, PT ;  /* 0xc2fc00004400780b */ /* 0x000fe20003f4e000 */
[----:B------:R-:W-:-:S01]  /*5820*/  FFMA R57, R77, UR28, -R168 ;  /* 0x0000001c4d397c23 */ /* 0x000fc200080008a8 */
[----:B------:R-:W1:Y:S02]  /*5830*/  SHFL.BFLY PT, R61, R4, 0x2, 0x1f ;  /* 0x0c401f00043d7f89 */ /* 0x000e6400000e0000 */
[----:B------:R-:W3:Y:S01]  /*5840*/  MUFU.EX2 R45, R45 ;  /* 0x0000002d002d7308 */ /* 0x000ee20000000800 */
[----:B------:R-:W-:Y:S01]  /*5850*/  @!P5 FMUL R41, R41, 0.5 ;  /* 0x3f0000002929d820 */ /* 0x000fe20000400000 */
[----:B--2---:R-:W-:Y:S01]  /*5860*/  @!P3 FMUL R37, R37, R37 ;  /* 0x000000252525b220 */ /* 0x004fe20000400000 */
[----:B------:R-:W-:-:S05]  /*5870*/  FSETP.GEU.AND P3, PT, R49, -126, PT ;  /* 0xc2fc00003100780b */ /* 0x000fca0003f6e000 */
[----:B------:R-:W2:Y:S01]  /*5880*/  MUFU.EX2 R41, R41 ;  /* 0x0000002900297308 */ /* 0x000ea20000000800 */
[----:B------:R-:W-:-:S07]  /*5890*/  @!P2 FMUL R68, R68, 0.5 ;  /* 0x3f0000004444a820 */ /* 0x000fce0000400000 */
[----:B------:R-:W4:Y:S01]  /*58a0*/  MUFU.EX2 R44, R68 ;  /* 0x00000044002c7308 */ /* 0x000f220000000800 */
[----:B------:R-:W-:Y:S01]  /*58b0*/  @!P3 FMUL R49, R49, 0.5 ;  /* 0x3f0000003131b820 */ /* 0x000fe20000400000 */
[----:B---3--:R-:W-:Y:S01]  /*58c0*/  @!P6 FMUL R45, R45, R45 ;  /* 0x0000002d2d2de220 */ /* 0x008fe20000400000 */
[----:B------:R-:W-:Y:S02]  /*58d0*/  FSETP.GEU.AND P6, PT, R53, -126, PT ;  /* 0xc2fc00003500780b */ /* 0x000fe40003fce000 */
[----:B-1----:R-:W-:-:S03]  /*58e0*/  FMNMX R4, R4, R61, !PT ;  /* 0x0000003d04047209 */ /* 0x002fc60007800000 */
[----:B------:R-:W1:Y:S01]  /*58f0*/  MUFU.EX2 R49, R49 ;  /* 0x0000003100317308 */ /* 0x000e620000000800 */
[----:B--2---:R-:W-:Y:S01]  /*5900*/  @!P5 FMUL R41, R41, R41 ;  /* 0x000000292929d220 */ /* 0x004fe20000400000 */
[----:B------:R-:W-:-:S06]  /*5910*/  FSETP.GEU.AND P5, PT, R72, -126, PT ;  /* 0xc2fc00004800780b */ /* 0x000fcc0003fae000 */
[----:B------:R-:W-:Y:S01]  /*5920*/  @!P6 FMUL R53, R53, 0.5 ;  /* 0x3f0000003535e820 */ /* 0x000fe20000400000 */
[----:B----4-:R-:W-:Y:S01]  /*5930*/  @!P2 FMUL R44, R44, R44 ;  /* 0x0000002c2c2ca220 */ /* 0x010fe20000400000 */
[----:B------:R-:W-:-:S04]  /*5940*/  FSETP.GEU.AND P2, PT, R76, -126, PT ;  /* 0xc2fc00004c00780b */ /* 0x000fc80003f4e000 */
[----:B------:R-:W2:Y:S01]  /*5950*/  MUFU.EX2 R53, R53 ;  /* 0x0000003500357308 */ /* 0x000ea20000000800 */
[----:B------:R-:W-:Y:S01]  /*5960*/  @!P5 FMUL R72, R72, 0.5 ;  /* 0x3f0000004848d820 */ /* 0x000fe20000400000 */
[----:B-1----:R-:W-:Y:S01]  /*5970*/  @!P3 FMUL R49, R49, R49 ;  /* 0x000000313131b220 */ /* 0x002fe20000400000 */
[----:B------:R-:W-:-:S05]  /*5980*/  FSETP.GEU.AND P3, PT, R57, -126, PT ;  /* 0xc2fc00003900780b */ /* 0x000fca0003f6e000 */
[----:B------:R-:W1:Y:S01]  /*5990*/  MUFU.EX2 R48, R72 ;  /* 0x0000004800307308 */ /* 0x000e620000000800 */
[----:B------:R-:W-:-:S07]  /*59a0*/  @!P2 FMUL R76, R76, 0.5 ;  /* 0x3f0000004c4ca820 */ /* 0x000fce0000400000 */
[----:B------:R-:W3:Y:S01]  /*59b0*/  MUFU.EX2 R52, R76 ;  /* 0x0000004c00347308 */ /* 0x000ee20000000800 */
[----:B------:R-:W-:Y:S01]  /*59c0*/  @!P3 FMUL R57, R57, 0.5 ;  /* 0x3f0000003939b820 */ /* 0x000fe20000400000 */
[----:B--2---:R-:W-:Y:S01]  /*59d0*/  @!P6 FMUL R53, R53, R53 ;  /* 0x000000353535e220 */ /* 0x004fe20000400000 */
[----:B------:R-:W-:-:S05]  /*59e0*/  FSETP.GEU.AND P6, PT, R81, -126, PT ;  /* 0xc2fc00005100780b */ /* 0x000fca0003fce000 */
[----:B------:R-:W2:Y:S01]  /*59f0*/  MUFU.EX2 R57, R57 ;  /* 0x0000003900397308 */ /* 0x000ea20000000800 */
[----:B-1----:R-:W-:Y:S01]  /*5a00*/  @!P5 FMUL R48, R48, R48 ;  /* 0x000000303030d220 */ /* 0x002fe20000400000 */
[----:B------:R-:W-:-:S06]  /*5a10*/  FSETP.GEU.AND P5, PT, R56, -126, PT ;  /* 0xc2fc00003800780b */ /* 0x000fcc0003fae000 */
[----:B------:R-:W-:Y:S01]  /*5a20*/  @!P6 FMUL R81, R81, 0.5 ;  /* 0x3f0000005151e820 */ /* 0x000fe20000400000 */
[----:B---3--:R-:W-:Y:S01]  /*5a30*/  @!P2 FMUL R52, R52, R52 ;  /* 0x000000343434a220 */ /* 0x008fe20000400000 */
[C---:B------:R-:W-:Y:S02]  /*5a40*/  FSETP.NEU.AND P2, PT, R4.reuse, -INF , PT ;  /* 0xff8000000400780b */ /* 0x040fe40003f4d000 */
[----:B------:R-:W1:Y:S02]  /*5a50*/  MUFU.EX2 R61, R81 ;  /* 0x00000051003d7308 */ /* 0x000e640000000800 */
[----:B------:R-:W-:Y:S01]  /*5a60*/  FSEL R72, R4, RZ, P2 ;  /* 0x000000ff04487208 */ /* 0x000fe20001000000 */
[----:B------:R-:W-:Y:S01]  /*5a70*/  @!P5 FMUL R56, R56, 0.5 ;  /* 0x3f0000003838d820 */ /* 0x000fe20000400000 */
[----:B------:R-:W-:Y:S01]  /*5a80*/  FSETP.GEU.AND P2, PT, R84, -126, PT ;  /* 0xc2fc00005400780b */ /* 0x000fe20003f4e000 */
[----:B--2---:R-:W-:Y:S01]  /*5a90*/  @!P3 FMUL R57, R57, R57 ;  /* 0x000000393939b220 */ /* 0x004fe20000400000 */
[----:B------:R-:W-:Y:S01]  /*5aa0*/  FSETP.GEU.AND P3, PT, R85, -126, PT ;  /* 0xc2fc00005500780b */ /* 0x000fe20003f6e000 */
[C---:B------:R-:W-:Y:S01]  /*5ab0*/  FMUL R76, R72.reuse, UR28 ;  /* 0x0000001c484c7c20 */ /* 0x040fe20008400000 */
[----:B------:R-:W-:-:S01]  /*5ac0*/  FADD R11, -R72, R11 ;  /* 0x0000000b480b7221 */ /* 0x000fc20000000100 */
[----:B------:R-:W2:Y:S01]  /*5ad0*/  MUFU.EX2 R56, R56 ;  /* 0x0000003800387308 */ /* 0x000ea20000000800 */
[----:B------:R-:W-:-:S01]  /*5ae0*/  FADD R72, R15, R36 ;  /* 0x000000240f487221 */ /* 0x000fc20000000000 */
[--C-:B------:R-:W-:Y:S01]  /*5af0*/  FFMA R64, R26, UR28, -R76.reuse ;  /* 0x0000001c1a407c23 */ /* 0x100fe2000800084c */
[----:B------:R-:W-:-:S01]  /*5b00*/  FFMA R65, R27, UR28, -R76 ;  /* 0x0000001c1b417c23 */ /* 0x000fc2000800084c */
[--C-:B------:R-:W-:Y:S01]  /*5b10*/  FFMA R68, R30, UR28, -R76.reuse ;  /* 0x0000001c1e447c23 */ /* 0x100fe2000800084c */
[----:B------:R-:W-:-:S01]  /*5b20*/  FFMA R69, R31, UR28, -R76 ;  /* 0x0000001c1f457c23 */ /* 0x000fc2000800084c */
[--C-:B------:R-:W-:Y:S01]  /*5b30*/  FFMA R73, R34, UR28, -R76.reuse ;  /* 0x0000001c22497c23 */ /* 0x100fe2000800084c */
[----:B------:R-:W-:-:S01]  /*5b40*/  FFMA R77, R58, UR28, -R76 ;  /* 0x0000001c3a4d7c23 */ /* 0x000fc2000800084c */
[----:B------:R-:W-:Y:S01]  /*5b50*/  @!P2 FMUL R84, R84, 0.5 ;  /* 0x3f0000005454a820 */ /* 0x000fe20000400000 */
[----:B-1----:R-:W-:Y:S01]  /*5b60*/  @!P6 FMUL R61, R61, R61 ;  /* 0x0000003d3d3de220 */ /* 0x002fe20000400000 */
[----:B------:R-:W-:Y:S01]  /*5b70*/  @!P3 FMUL R85, R85, 0.5 ;  /* 0x3f0000005555b820 */ /* 0x000fe20000400000 */
[----:B------:R-:W-:Y:S01]  /*5b80*/  FSETP.GEU.AND P6, PT, R65, -126, PT ;  /* 0xc2fc00004100780b */ /* 0x000fe20003fce000 */
[----:B------:R1:W3:Y:S01]  /*5b90*/  MUFU.EX2 R26, R84 ;  /* 0x00000054001a7308 */ /* 0x0002e20000000800 */
[----:B------:R-:W-:-:S01]  /*5ba0*/  FFMA R66, R66, UR28, -R76 ;  /* 0x0000001c42427c23 */ /* 0x000fc2000800084c */
[--C-:B------:R-:W-:Y:S01]  /*5bb0*/  FFMA R70, R70, UR28, -R76.reuse ;  /* 0x0000001c46467c23 */ /* 0x100fe2000800084c */
[----:B------:R-:W-:-:S01]  /*5bc0*/  FFMA R74, R74, UR28, -R76 ;  /* 0x0000001c4a4a7c23 */ /* 0x000fc2000800084c */
[--C-:B------:R-:W-:Y:S01]  /*5bd0*/  FFMA R78, R78, UR28, -R76.reuse ;  /* 0x0000001c4e4e7c23 */ /* 0x100fe2000800084c */
[----:B--2---:R-:W-:Y:S01]  /*5be0*/  @!P5 FMUL R56, R56, R56 ;  /* 0x000000383838d220 */ /* 0x004fe20000400000 */
[----:B------:R-:W-:Y:S01]  /*5bf0*/  FSETP.GEU.AND P5, PT, R64, -126, PT ;  /* 0xc2fc00004000780b */ /* 0x000fe20003fae000 */
[----:B------:R-:W-:-:S01]  /*5c00*/  FFMA R75, R75, UR28, -R76 ;  /* 0x0000001c4b4b7c23 */ /* 0x000fc2000800084c */
[----:B------:R-:W2:Y:S01]  /*5c10*/  MUFU.EX2 R27, R85 ;  /* 0x00000055001b7308 */ /* 0x000ea20000000800 */
[----:B------:R-:W-:-:S01]  /*5c20*/  FFMA R82, R82, UR28, -R76 ;  /* 0x0000001c52527c23 */ /* 0x000fc2000800084c */
[--C-:B------:R-:W-:Y:S01]  /*5c30*/  FFMA R83, R83, UR28, -R76.reuse ;  /* 0x0000001c53537c23 */ /* 0x100fe2000800084c */
[----:B------:R-:W-:-:S01]  /*5c40*/  FFMA R81, R71, UR28, -R76 ;  /* 0x0000001c47517c23 */ /* 0x000fc2000800084c */
[----:B------:R-:W-:Y:S01]  /*5c50*/  @!P6 FMUL R65, R65, 0.5 ;  /* 0x3f0000004141e820 */ /* 0x000fe20000400000 */
[----:B-1----:R-:W-:-:S01]  /*5c60*/  FFMA R84, R79, UR28, -R76 ;  /* 0x0000001c4f547c23 */ /* 0x002fc2000800084c */
[--C-:B------:R-:W-:Y:S01]  /*5c70*/  FFMA R86, R86, UR28, -R76.reuse ;  /* 0x0000001c56567c23 */ /* 0x100fe2000800084c */
[----:B------:R-:W-:-:S01]  /*5c80*/  FFMA R168, R87, UR28, -R76 ;  /* 0x0000001c57a87c23 */ /* 0x000fc2000800084c */
[----:B------:R1:W4:Y:S01]  /*5c90*/  MUFU.EX2 R30, R65 ;  /* 0x00000041001e7308 */ /* 0x0003220000000800 */
[----:B---3--:R-:W-:Y:S01]  /*5ca0*/  @!P2 FMUL R26, R26, R26 ;  /* 0x0000001a1a1aa220 */ /* 0x008fe20000400000 */
[----:B------:R-:W-:Y:S01]  /*5cb0*/  FSETP.GEU.AND P2, PT, R68, -126, PT ;  /* 0xc2fc00004400780b */ /* 0x000fe20003f4e000 */
[----:B------:R-:W-:Y:S01]  /*5cc0*/  @!P5 FMUL R64, R64, 0.5 ;  /* 0x3f0000004040d820 */ /* 0x000fe20000400000 */
[----:B------:R-:W-:Y:S01]  /*5cd0*/  FADD R79, R28, R61 ;  /* 0x0000003d1c4f7221 */ /* 0x000fe20000000000 */
[----:B------:R-:W-:Y:S01]  /*5ce0*/  F2FP.SATFINITE.E4M3.F32.PACK_AB_MERGE_C R36, RZ, R36, RZ ;  /* 0x00000024ff24723e */ /* 0x000fe200048070ff */
[----:B------:R-:W-:Y:S01]  /*5cf0*/  FMUL R11, R11, UR28 ;  /* 0x0000001c0b0b7c20 */ /* 0x000fe20008400000 */
[----:B------:R-:W-:Y:S01]  /*5d00*/  F2FP.SATFINITE.E4M3.F32.PACK_AB_MERGE_C R28, RZ, R28, RZ ;  /* 0x0000001cff1c723e */ /* 0x000fe200048070ff */
[----:B------:R3:W5:Y:S01]  /*5d10*/  MUFU.EX2 R60, R64 ;  /* 0x00000040003c7308 */ /* 0x0007620000000800 */
[----:B--2---:R-:W-:Y:S01]  /*5d20*/  @!P3 FMUL R27, R27, R27 ;  /* 0x0000001b1b1bb220 */ /* 0x004fe20000400000 */
[----:B------:R-:W-:Y:S01]  /*5d30*/  FSETP.GEU.AND P3, PT, R69, -126, PT ;  /* 0xc2fc00004500780b */ /* 0x000fe20003f6e000 */
[----:B-1----:R-:W-:-:S01]  /*5d40*/  FFMA R65, R38, UR28, -R76 ;  /* 0x0000001c26417c23 */ /* 0x002fc2000800084c */
[----:B------:R-:W-:-:S02]  /*5d50*/  LOP3.LUT R36, R36, 0xff, RZ, 0xc0, !PT ;  /* 0x000000ff24247812 */ /* 0x000fc400078ec0ff */
[----:B------:R-:W-:Y:S01]  /*5d60*/  LOP3.LUT R28, R28, 0xffff, RZ, 0xc0, !PT ;  /* 0x0000ffff1c1c7812 */ /* 0x000fe200078ec0ff */
[----:B------:R-:W-:Y:S01]  /*5d70*/  @!P2 FMUL R68, R68, 0.5 ;  /* 0x3f0000004444a820 */ /* 0x000fe20000400000 */
[----:B------:R-:W-:Y:S01]  /*5d80*/  F2FP.SATFINITE.E4M3.F32.PACK_AB_MERGE_C R61, RZ, R61, RZ ;  /* 0x0000003dff3d723e */ /* 0x000fe200048070ff */
[----:B---3--:R-:W-:Y:S01]  /*5d90*/  FFMA R64, R35, UR28, -R76 ;  /* 0x0000001c23407c23 */ /* 0x008fe2000800084c */
[----:B----4-:R-:W-:Y:S01]  /*5da0*/  @!P6 FMUL R30, R30, R30 ;  /* 0x0000001e1e1ee220 */ /* 0x010fe20000400000 */
[----:B------:R1:W2:Y:S01]  /*5db0*/  MUFU.EX2 R31, R68 ;  /* 0x00000044001f7308 */ /* 0x0002a20000000800 */
[----:B------:R-:W-:Y:S02]  /*5dc0*/  LOP3.LUT R61, R61, 0xffff, RZ, 0xc0, !PT ;  /* 0x0000ffff3d3d7812 */ /* 0x000fe400078ec0ff */
[----:B------:R-:W-:Y:S01]  /*5dd0*/  FSETP.GEU.AND P6, PT, R64, -126, PT ;  /* 0xc2fc00004000780b */ /* 0x000fe20003fce000 */
[----:B------:R-:W-:Y:S01]  /*5de0*/  @!P3 FMUL R69, R69, 0.5 ;  /* 0x3f0000004545b820 */ /* 0x000fe20000400000 */
[----:B-----5:R-:W-:Y:S01]  /*5df0*/  @!P5 FMUL R60, R60, R60 ;  /* 0x0000003c3c3cd220 */ /* 0x020fe20000400000 */
[----:B------:R-:W-:-:S02]  /*5e00*/  FSETP.GEU.AND P5, PT, R73, -126, PT ;  /* 0xc2fc00004900780b */ /* 0x000fc40003fae000 */
[----:B------:R3:W4:Y:S01]  /*5e10*/  MUFU.EX2 R34, R69 ;  /* 0x0000004500227308 */ /* 0x0007220000000800 */
[----:B-1----:R-:W-:-:S07]  /*5e20*/  FFMA R68, R39, UR28, -R76 ;  /* 0x0000001c27447c23 */ /* 0x002fce000800084c */
[----:B------:R-:W-:Y:S01]  /*5e30*/  @!P6 FMUL R64, R64, 0.5 ;  /* 0x3f0000004040e820 */ /* 0x000fe20000400000 */
[----:B--2---:R-:W-:Y:S01]  /*5e40*/  @!P2 FMUL R31, R31, R31 ;  /* 0x0000001f1f1fa220 */ /* 0x004fe20000400000 */
[----:B------:R-:W-:Y:S01]  /*5e50*/  FSETP.GEU.AND P2, PT, R65, -126, PT ;  /* 0xc2fc00004100780b */ /* 0x000fe20003f4e000 */
[----:B---3--:R-:W-:-:S01]  /*5e60*/  FFMA R69, R42, UR28, -R76 ;  /* 0x0000001c2a457c23 */ /* 0x008fc2000800084c */
[----:B------:R-:W-:Y:S01]  /*5e70*/  @!P5 FMUL R73, R73, 0.5 ;  /* 0x3f0000004949d820 */ /* 0x000fe20000400000 */
[----:B------:R1:W2:Y:S01]  /*5e80*/  MUFU.EX2 R38, R64 ;  /* 0x0000004000267308 */ /* 0x0002a20000000800 */
[----:B----4-:R-:W-:Y:S01]  /*5e90*/  @!P3 FMUL R34, R34, R34 ;  /* 0x000000222222b220 */ /* 0x010fe20000400000 */
[----:B------:R-:W-:-:S06]  /*5ea0*/  FSETP.GEU.AND P3, PT, R68, -126, PT ;  /* 0xc2fc00004400780b */ /* 0x000fcc0003f6e000 */
[----:B------:R3:W4:Y:S01]  /*5eb0*/  MUFU.EX2 R35, R73 ;  /* 0x0000004900237308 */ /* 0x0007220000000800 */
[----:B-1----:R-:W-:-:S01]  /*5ec0*/  FFMA R64, R46, UR28, -R76 ;  /* 0x0000001c2e407c23 */ /* 0x002fc2000800084c */
[----:B------:R-:W-:-:S06]  /*5ed0*/  @!P2 FMUL R65, R65, 0.5 ;  /* 0x3f0000004141a820 */ /* 0x000fcc0000400000 */
[----:B------:R1:W5:Y:S01]  /*5ee0*/  MUFU.EX2 R39, R65 ;  /* 0x0000004100277308 */ /* 0x0003620000000800 */
[----:B---3--:R-:W-:-:S01]  /*5ef0*/  FFMA R73, R43, UR28, -R76 ;  /* 0x0000001c2b497c23 */ /* 0x008fc2000800084c */
[----:B------:R-:W-:Y:S01]  /*5f00*/  @!P3 FMUL R68, R68, 0.5 ;  /* 0x3f0000004444b820 */ /* 0x000fe20000400000 */
[----:B--2---:R-:W-:-:S03]  /*5f10*/  @!P6 FMUL R38, R38, R38 ;  /* 0x000000262626e220 */ /* 0x004fc60000400000 */
[----:B------:R-:W-:Y:S02]  /*5f20*/  FSETP.GEU.AND P6, PT, R73, -126, PT ;  /* 0xc2fc00004900780b */ /* 0x000fe40003fce000 */
[----:B------:R2:W3:Y:S01]  /*5f30*/  MUFU.EX2 R42, R68 ;  /* 0x00000044002a7308 */ /* 0x0004e20000000800 */
[----:B----4-:R-:W-:Y:S01]  /*5f40*/  @!P5 FMUL R35, R35, R35 ;  /* 0x000000232323d220 */ /* 0x010fe20000400000 */
[----:B------:R-:W-:Y:S01]  /*5f50*/  FSETP.GEU.AND P5, PT, R69, -126, PT ;  /* 0xc2fc00004500780b */ /* 0x000fe20003fae000 */
[----:B-1----:R-:W-:-:S01]  /*5f60*/  FFMA R65, R47, UR28, -R76 ;  /* 0x0000001c2f417c23 */ /* 0x002fc2000800084c */
[----:B-----5:R-:W-:Y:S01]  /*5f70*/  @!P2 FMUL R39, R39, R39 ;  /* 0x000000272727a220 */ /* 0x020fe20000400000 */
[----:B------:R-:W-:-:S06]  /*5f80*/  FSETP.GEU.AND P2, PT, R64, -126, PT ;  /* 0xc2fc00004000780b */ /* 0x000fcc0003f4e000 */
[----:B------:R-:W-:Y:S01]  /*5f90*/  @!P6 FMUL R73, R73, 0.5 ;  /* 0x3f0000004949e820 */ /* 0x000fe20000400000 */
[----:B--2---:R-:W-:-:S03]  /*5fa0*/  FFMA R68, R50, UR28, -R76 ;  /* 0x0000001c32447c23 */ /* 0x004fc6000800084c */
[----:B------:R-:W-:Y:S01]  /*5fb0*/  @!P5 FMUL R69, R69, 0.5 ;  /* 0x3f0000004545d820 */ /* 0x000fe20000400000 */
[----:B------:R1:W2:Y:S01]  /*5fc0*/  MUFU.EX2 R46, R73 ;  /* 0x00000049002e7308 */ /* 0x0002a20000000800 */
[----:B---3--:R-:W-:Y:S01]  /*5fd0*/  @!P3 FMUL R42, R42, R42 ;  /* 0x0000002a2a2ab220 */ /* 0x008fe20000400000 */
[----:B------:R-:W-:Y:S01]  /*5fe0*/  FSETP.GEU.AND P3, PT, R65, -126, PT ;  /* 0xc2fc00004100780b */ /* 0x000fe20003f6e000 */
[----:B------:R-:W-:-:S05]  /*5ff0*/  @!P2 FMUL R64, R64, 0.5 ;  /* 0x3f0000004040a820 */ /* 0x000fca0000400000 */
[----:B------:R3:W4:Y:S01]  /*6000*/  MUFU.EX2 R43, R69 ;  /* 0x00000045002b7308 */ /* 0x0007220000000800 */
[----:B-1----:R-:W-:-:S06]  /*6010*/  FFMA R73, R54, UR28, -R76 ;  /* 0x0000001c36497c23 */ /* 0x002fcc000800084c */
[----:B------:R-:W-:Y:S01]  /*6020*/  @!P3 FMUL R65, R65, 0.5 ;  /* 0x3f0000004141b820 */ /* 0x000fe20000400000 */
[----:B------:R1:W5:Y:S01]  /*6030*/  MUFU.EX2 R47, R64 ;  /* 0x00000040002f7308 */ /* 0x0003620000000800 */
[----:B---3--:R-:W-:-:S01]  /*6040*/  FFMA R69, R51, UR28, -R76 ;  /* 0x0000001c33457c23 */ /* 0x008fc2000800084c */
[----:B--2---:R-:W-:-:S04]  /*6050*/  @!P6 FMUL R46, R46, R46 ;  /* 0x0000002e2e2ee220 */ /* 0x004fc80000400000 */
[----:B------:R-:W-:Y:S02]  /*6060*/  FSETP.GEU.AND P6, PT, R69, -126, PT ;  /* 0xc2fc00004500780b */ /* 0x000fe40003fce000 */
[----:B------:R-:W2:Y:S01]  /*6070*/  MUFU.EX2 R50, R65 ;  /* 0x0000004100327308 */ /* 0x000ea20000000800 */
[----:B----4-:R-:W-:Y:S01]  /*6080*/  @!P5 FMUL R43, R43, R43 ;  /* 0x0000002b2b2bd220 */ /* 0x010fe20000400000 */
[----:B------:R-:W-:Y:S01]  /*6090*/  FSETP.GEU.AND P5, PT, R68, -126, PT ;  /* 0xc2fc00004400780b */ /* 0x000fe20003fae000 */
[----:B-1----:R-:W-:-:S01]  /*60a0*/  FFMA R64, R55, UR28, -R76 ;  /* 0x0000001c37407c23 */ /* 0x002fc2000800084c */
[----:B-----5:R-:W-:Y:S01]  /*60b0*/  @!P2 FMUL R47, R47, R47 ;  /* 0x0000002f2f2fa220 */ /* 0x020fe20000400000 */
[----:B------:R-:W-:-:S06]  /*60c0*/  FSETP.GEU.AND P2, PT, R73, -126, PT ;  /* 0xc2fc00004900780b */ /* 0x000fcc0003f4e000 */
[----:B------:R-:W-:-:S04]  /*60d0*/  @!P6 FMUL R69, R69, 0.5 ;  /* 0x3f0000004545e820 */ /* 0x000fc80000400000 */
[----:B------:R-:W-:Y:S01]  /*60e0*/  @!P5 FMUL R68, R68, 0.5 ;  /* 0x3f0000004444d820 */ /* 0x000fe20000400000 */
[----:B------:R1:W3:Y:S01]  /*60f0*/  MUFU.EX2 R51, R69 ;  /* 0x0000004500337308 */ /* 0x0002e20000000800 */
[----:B--2---:R-:W-:Y:S01]  /*6100*/  @!P3 FMUL R50, R50, R50 ;  /* 0x000000323232b220 */ /* 0x004fe20000400000 */
[----:B------:R-:W-:Y:S01]  /*6110*/  FSETP.GEU.AND P3, PT, R64, -126, PT ;  /* 0xc2fc00004000780b */ /* 0x000fe20003f6e000 */
[----:B------:R-:W-:-:S05]  /*6120*/  @!P2 FMUL R73, R73, 0.5 ;  /* 0x3f0000004949a820 */ /* 0x000fca0000400000 */
[----:B------:R2:W4:Y:S01]  /*6130*/  MUFU.EX2 R54, R68 ;  /* 0x0000004400367308 */ /* 0x0005220000000800 */
[----:B-1----:R-:W-:-:S06]  /*6140*/  FFMA R69, R62, UR28, -R76 ;  /* 0x0000001c3e457c23 */ /* 0x002fcc000800084c */
[----:B------:R-:W-:Y:S01]  /*6150*/  @!P3 FMUL R64, R64, 0.5 ;  /* 0x3f0000004040b820 */ /* 0x000fe20000400000 */
[----:B------:R1:W5:Y:S01]  /*6160*/  MUFU.EX2 R58, R73 ;  /* 0x00000049003a7308 */ /* 0x0003620000000800 */
[----:B--2---:R-:W-:-:S01]  /*6170*/  FFMA R68, R59, UR28, -R76 ;  /* 0x0000001c3b447c23 */ /* 0x004fc2000800084c */
[----:B---3--:R-:W-:-:S04]  /*6180*/  @!P6 FMUL R51, R51, R51 ;  /* 0x000000333333e220 */ /* 0x008fc80000400000 */
        /* <DEDUP_REMOVED lines=9> */
[----:B------:R-:W1:Y:S01]  /*6220*/  MUFU.EX2 R59, R68 ;  /* 0x00000044003b7308 */ /* 0x000e620000000800 */
[----:B--2---:R-:W-:Y:S01]  /*6230*/  @!P3 FMUL R55, R55, R55 ;  /* 0x000000373737b220 */ /* 0x004fe20000400000 */
[----:B------:R-:W-:Y:S01]  /*6240*/  FSETP.GEU.AND P3, PT, R73, -126, PT ;  /* 0xc2fc00004900780b */ /* 0x000fe20003f6e000 */
[----:B------:R-:W-:-:S05]  /*6250*/  @!P2 FMUL R69, R69, 0.5 ;  /* 0x3f0000004545a820 */ /* 0x000fca0000400000 */
[----:B------:R2:W3:Y:S07]  /*6260*/  MUFU.EX2 R65, R77 ;  /* 0x0000004d00417308 */ /* 0x0004ee0000000800 */
[----:B------:R-:W-:Y:S01]  /*6270*/  @!P3 FMUL R73, R73, 0.5 ;  /* 0x3f0000004949b820 */ /* 0x000fe20000400000 */
[----:B------:R-:W4:Y:S01]  /*6280*/  MUFU.EX2 R62, R69 ;  /* 0x00000045003e7308 */ /* 0x000f220000000800 */
[----:B--2---:R-:W-:-:S01]  /*6290*/  FFMA R77, R67, UR28, -R76 ;  /* 0x0000001c434d7c23 */ /* 0x004fc2000800084c */
[----:B-1----:R-:W-:Y:S01]  /*62a0*/  @!P6 FMUL R59, R59, R59 ;  /* 0x0000003b3b3be220 */ /* 0x002fe20000400000 */
[----:B------:R-:W-:-:S01]  /*62b0*/  FADD R76, R19, R44 ;  /* 0x0000002c134c7221 */ /* 0x000fc20000000000 */
[----:B------:R-:W-:-:S02]  /*62c0*/  F2FP.SATFINITE.E4M3.F32.PACK_AB_MERGE_C R44, RZ, R44, RZ ;  /* 0x0000002cff2c723e */ /* 0x000fc400048070ff */
[----:B------:R-:W-:Y:S02]  /*62d0*/  FSETP.GEU.AND P6, PT, R77, -126, PT ;  /* 0xc2fc00004d00780b */ /* 0x000fe40003fce000 */
[----:B------:R1:W2:Y:S01]  /*62e0*/  MUFU.EX2 R63, R73 ;  /* 0x00000049003f7308 */ /* 0x0002a20000000800 */
[----:B---3--:R-:W-:Y:S01]  /*62f0*/  @!P5 FMUL R65, R65, R65 ;  /* 0x000000414141d220 */ /* 0x008fe20000400000 */
[----:B------:R-:W-:Y:S02]  /*6300*/  FSETP.GEU.AND P5, PT, R66, -126, PT ;  /* 0xc2fc00004200780b */ /* 0x000fe40003fae000 */
[----:B------:R-:W-:Y:S01]  /*6310*/  LOP3.LUT R44, R44, 0xff, RZ, 0xc0, !PT ;  /* 0x000000ff2c2c7812 */ /* 0x000fe200078ec0ff */
[----:B----4-:R-:W-:Y:S01]  /*6320*/  @!P2 FMUL R62, R62, R62 ;  /* 0x0000003e3e3ea220 */ /* 0x010fe20000400000 */
[----:B------:R-:W-:-:S05]  /*6330*/  FSETP.GEU.AND P2, PT, R70, -126, PT ;  /* 0xc2fc00004600780b */ /* 0x000fca0003f4e000 */
[----:B------:R-:W-:Y:S01]  /*6340*/  @!P6 FMUL R77, R77, 0.5 ;  /* 0x3f0000004d4de820 */ /* 0x000fe20000400000 */
[----:B-1----:R-:W-:-:S01]  /*6350*/  FADD R73, R21, R48 ;  /* 0x0000003015497221 */ /* 0x002fc20000000000 */
[----:B------:R-:W-:Y:S02]  /*6360*/  F2FP.SATFINITE.E4M3.F32.PACK_AB_MERGE_C R48, RZ, R48, RZ ;  /* 0x00000030ff30723e */ /* 0x000fe400048070ff */
[----:B------:R-:W-:Y:S01]  /*6370*/  @!P5 FMUL R66, R66, 0.5 ;  /* 0x3f0000004242d820 */ /* 0x000fe20000400000 */
[----:B------:R1:W3:Y:S01]  /*6380*/  MUFU.EX2 R67, R77 ;  /* 0x0000004d00437308 */ /* 0x0002e20000000800 */
[----:B--2---:R-:W-:Y:S01]  /*6390*/  @!P3 FMUL R63, R63, R63 ;  /* 0x0000003f3f3fb220 */ /* 0x004fe20000400000 */
[----:B------:R-:W-:Y:S02]  /*63a0*/  FSETP.GEU.AND P3, PT, R74, -126, PT ;  /* 0xc2fc00004a00780b */ /* 0x000fe40003f6e000 */
[----:B------:R-:W-:Y:S01]  /*63b0*/  LOP3.LUT R48, R48, 0xff, RZ, 0xc0, !PT ;  /* 0x000000ff30307812 */ /* 0x000fe200078ec0ff */
[----:B------:R-:W-:-:S03]  /*63c0*/  @!P2 FMUL R70, R70, 0.5 ;  /* 0x3f0000004646a820 */ /* 0x000fc60000400000 */
[----:B------:R-:W2:Y:S01]  /*63d0*/  MUFU.EX2 R64, R66 ;  /* 0x0000004200407308 */ /* 0x000ea20000000800 */
[----:B-1----:R-:W-:-:S01]  /*63e0*/  FADD R77, R25, R56 ;  /* 0x00000038194d7221 */ /* 0x002fc20000000000 */
[----:B------:R-:W-:Y:S02]  /*63f0*/  F2FP.SATFINITE.E4M3.F32.PACK_AB_MERGE_C R25, RZ, R25, RZ ;  /* 0x00000019ff19723e */ /* 0x000fe400048070ff */
[----:B------:R-:W-:Y:S02]  /*6400*/  F2FP.SATFINITE.E4M3.F32.PACK_AB_MERGE_C R56, RZ, R56, RZ ;  /* 0x00000038ff38723e */ /* 0x000fe400048070ff */
[----:B------:R-:W-:Y:S01]  /*6410*/  LOP3.LUT R25, R25, 0xff, RZ, 0xc0, !PT ;  /* 0x000000ff19197812 */ /* 0x000fe200078ec0ff */
[----:B------:R-:W-:Y:S01]  /*6420*/  @!P3 FMUL R74, R74, 0.5 ;  /* 0x3f0000004a4ab820 */ /* 0x000fe20000400000 */
[----:B------:R-:W1:Y:S01]  /*6430*/  MUFU.EX2 R66, R70 ;  /* 0x0000004600427308 */ /* 0x000e620000000800 */
[----:B---3--:R-:W-:Y:S01]  /*6440*/  @!P6 FMUL R67, R67, R67 ;  /* 0x000000434343e220 */ /* 0x008fe20000400000 */
[----:B------:R-:W-:-:S02]  /*6450*/  FSETP.GEU.AND P6, PT, R78, -126, PT ;  /* 0xc2fc00004e00780b */ /* 0x000fc40003fce000 */
[----:B------:R-:W-:Y:S02]  /*6460*/  PRMT R25, R28, 0x7604, R25 ;  /* 0x000076041c197816 */ /* 0x000fe40000000019 */
[----:B------:R-:W-:Y:S02]  /*6470*/  LOP3.LUT R56, R56, 0xff, RZ, 0xc0, !PT ;  /* 0x000000ff38387812 */ /* 0x000fe400078ec0ff */
[----:B------:R3:W4:Y:S01]  /*6480*/  MUFU.EX2 R68, R74 ;  /* 0x0000004a00447308 */ /* 0x0007220000000800 */
[----:B--2---:R-:W-:Y:S01]  /*6490*/  @!P5 FMUL R64, R64, R64 ;  /* 0x000000404040d220 */ /* 0x004fe20000400000 */
[----:B------:R-:W-:Y:S02]  /*64a0*/  FSETP.GEU.AND P5, PT, R75, -126, PT ;  /* 0xc2fc00004b00780b */ /* 0x000fe40003fae000 */
[----:B------:R-:W-:-:S03]  /*64b0*/  PRMT R56, R61, 0x7604, R56 ;  /* 0x000076043d387816 */ /* 0x000fc60000000038 */
[----:B------:R-:W-:Y:S01]  /*64c0*/  @!P6 FMUL R78, R78, 0.5 ;  /* 0x3f0000004e4ee820 */ /* 0x000fe20000400000 */
[----:B-1----:R-:W-:Y:S01]  /*64d0*/  @!P2 FMUL R66, R66, R66 ;  /* 0x000000424242a220 */ /* 0x002fe20000400000 */
[----:B------:R-:W-:Y:S02]  /*64e0*/  FSETP.GEU.AND P2, PT, R82, -126, PT ;  /* 0xc2fc00005200780b */ /* 0x000fe40003f4e000 */
[----:B------:R1:W2:Y:S01]  /*64f0*/  MUFU.EX2 R70, R78 ;  /* 0x0000004e00467308 */ /* 0x0002a20000000800 */
[----:B---3--:R-:W-:-:S01]  /*6500*/  FADD R74, R14, R41 ;  /* 0x000000290e4a7221 */ /* 0x008fc20000000000 */
[----:B------:R-:W-:Y:S02]  /*6510*/  F2FP.SATFINITE.E4M3.F32.PACK_AB_MERGE_C R41, RZ, R41, RZ ;  /* 0x00000029ff29723e */ /* 0x000fe400048070ff */
[----:B------:R-:W-:Y:S01]  /*6520*/  @!P5 FMUL R75, R75, 0.5 ;  /* 0x3f0000004b4bd820 */ /* 0x000fe20000400000 */
[----:B------:R-:W-:Y:S01]  /*6530*/  F2FP.SATFINITE.E4M3.F32.PACK_AB_MERGE_C R14, RZ, R14, RZ ;  /* 0x0000000eff0e723e */ /* 0x000fe200048070ff */
[----:B----4-:R-:W-:Y:S01]  /*6540*/  @!P3 FMUL R68, R68, R68 ;  /* 0x000000444444b220 */ /* 0x010fe20000400000 */
[----:B------:R-:W-:Y:S01]  /*6550*/  FSETP.GEU.AND P3, PT, R83, -126, PT ;  /* 0xc2fc00005300780b */ /* 0x000fe20003f6e000 */
[----:B------:R3:W4:Y:S01]  /*6560*/  MUFU.EX2 R69, R75 ;  /* 0x0000004b00457308 */ /* 0x0007220000000800 */
[----:B-1----:R-:W-:-:S01]  /*6570*/  FADD R78, R72, R73 ;  /* 0x00000049484e7221 */ /* 0x002fc20000000000 */
[----:B------:R-:W-:Y:S01]  /*6580*/  FADD R72, R17, R40 ;  /* 0x0000002811487221 */ /* 0x000fe20000000000 */
[----:B------:R-:W-:-:S01]  /*6590*/  FADD R169, R43, R68 ;  /* 0x000000442ba97221 */ /* 0x000fc20000000000 */
[----:B------:R-:W-:Y:S01]  /*65a0*/  @!P2 FMUL R82, R82, 0.5 ;  /* 0x3f0000005252a820 */ /* 0x000fe20000400000 */
[----:B------:R-:W-:-:S02]  /*65b0*/  F2FP.SATFINITE.E4M3.F32.PACK_AB_MERGE_C R17, RZ, R17, RZ ;  /* 0x00000011ff11723e */ /* 0x000fc400048070ff */
[----:B------:R-:W-:Y:S01]  /*65c0*/  F2FP.SATFINITE.E4M3.F32.PACK_AB_MERGE_C R40, RZ, R40, RZ ;  /* 0x00000028ff28723e */ /* 0x000fe200048070ff */
[----:B------:R-:W1:Y:S01]  /*65d0*/  MUFU.EX2 R71, R82 ;  /* 0x0000005200477308 */ /* 0x000e620000000800 */
[----:B--2---:R-:W-:Y:S01]  /*65e0*/  @!P6 FMUL R70, R70, R70 ;  /* 0x000000464646e220 */ /* 0x004fe20000400000 */
[----:B------:R-:W-:Y:S01]  /*65f0*/  FSETP.GEU.AND P6, PT, R84, -126, PT ;  /* 0xc2fc00005400780b */ /* 0x000fe20003fce000 */
[----:B---3--:R-:W-:-:S01]  /*6600*/  FADD R75, R22, R53 ;  /* 0x00000035164b7221 */ /* 0x008fc20000000000 */
[----:B------:R-:W-:Y:S01]  /*6610*/  @!P3 FMUL R83, R83, 0.5 ;  /* 0x3f0000005353b820 */ /* 0x000fe20000400000 */
[----:B------:R-:W-:-:S01]  /*6620*/  FADD R170, R47, R70 ;  /* 0x000000462faa7221 */ /* 0x000fc20000000000 */
[----:B------:R-:W-:Y:S01]  /*6630*/  F2FP.SATFINITE.E4M3.F32.PACK_AB_MERGE_C R47, RZ, R47, RZ ;  /* 0x0000002fff2f723e */ /* 0x000fe200048070ff */
[----:B------:R-:W-:-:S01]  /*6640*/  FADD R80, R72, R75 ;  /* 0x0000004b48507221 */ /* 0x000fc20000000000 */
[----:B------:R2:W3:Y:S01]  /*6650*/  MUFU.EX2 R18, R83 ;  /* 0x0000005300127308 */ /* 0x0004e20000000800 */
[----:B----4-:R-:W-:Y:S01]  /*6660*/  @!P5 FMUL R69, R69, R69 ;  /* 0x000000454545d220 */ /* 0x010fe20000400000 */
[----:B------:R-:W-:Y:S01]  /*6670*/  FSETP.GEU.AND P5, PT, R81, -126, PT ;  /* 0xc2fc00005100780b */ /* 0x000fe20003fae000 */
[----:B------:R-:W-:-:S01]  /*6680*/  FADD R72, R10, R33 ;  /* 0x000000210a487221 */ /* 0x000fc20000000000 */
[----:B------:R-:W-:-:S02]  /*6690*/  F2FP.SATFINITE.E4M3.F32.PACK_AB_MERGE_C R33, RZ, R33, RZ ;  /* 0x00000021ff21723e */ /* 0x000fc400048070ff */
[----:B------:R-:W-:Y:S01]  /*66a0*/  F2FP.SATFINITE.E4M3.F32.PACK_AB_MERGE_C R10, RZ, R10, RZ ;  /* 0x0000000aff0a723e */ /* 0x000fe200048070ff */
[----:B------:R-:W-:Y:S01]  /*66b0*/  @!P6 FMUL R84, R84, 0.5 ;  /* 0x3f0000005454e820 */ /* 0x000fe20000400000 */
[----:B------:R-:W-:Y:S01]  /*66c0*/  LOP3.LUT R33, R33, 0xff, RZ, 0xc0, !PT ;  /* 0x000000ff21217812 */ /* 0x000fe200078ec0ff */
[----:B-1----:R-:W-:Y:S01]  /*66d0*/  @!P2 FMUL R71, R71, R71 ;  /* 0x000000474747a220 */ /* 0x002fe20000400000 */
[----:B------:R-:W-:Y:S01]  /*66e0*/  FSETP.GEU.AND P2, PT, R86, -126, PT ;  /* 0xc2fc00005600780b */ /* 0x000fe20003f4e000 */
[----:B--2---:R-:W-:Y:S01]  /*66f0*/  FADD R83, R74, R77 ;  /* 0x0000004d4a537221 */ /* 0x004fe20000000000 */
[----:B------:R-:W-:-:S01]  /*6700*/  FADD R77, R23, R52 ;  /* 0x00000034174d7221 */ /* 0x000fc20000000000 */
[----:B------:R1:W2:Y:S01]  /*6710*/  MUFU.EX2 R75, R84 ;  /* 0x00000054004b7308 */ /* 0x0002a20000000800 */
[----:B------:R-:W-:-:S01]  /*6720*/  FADD R74, R16, R45 ;  /* 0x0000002d104a7221 */ /* 0x000fc20000000000 */
[----:B------:R-:W-:Y:S01]  /*6730*/  @!P5 FMUL R81, R81, 0.5 ;  /* 0x3f0000005151d820 */ /* 0x000fe20000400000 */
[----:B------:R-:W-:-:S01]  /*6740*/  FADD R82, R72, R77 ;  /* 0x0000004d48527221 */ /* 0x000fc20000000000 */
[----:B---3--:R-:W-:Y:S01]  /*6750*/  @!P3 FMUL R18, R18, R18 ;  /* 0x000000121212b220 */ /* 0x008fe20000400000 */
[----:B------:R-:W-:Y:S01]  /*6760*/  FSETP.GEU.AND P3, PT, R168, -126, PT ;  /* 0xc2fc0000a800780b */ /* 0x000fe20003f6e000 */
[----:B------:R-:W-:Y:S01]  /*6770*/  FADD R85, R74, R79 ;  /* 0x0000004f4a557221 */ /* 0x000fe20000000000 */
[----:B------:R-:W-:-:S01]  /*6780*/  FADD R72, R12, R37 ;  /* 0x000000250c487221 */ /* 0x000fc20000000000 */
[----:B------:R3:W-:Y:S01]  /*6790*/  MUFU.EX2 R73, R81 ;  /* 0x0000005100497308 */ /* 0x0007e20000000800 */
[----:B------:R-:W-:-:S01]  /*67a0*/  FADD R79, R24, R57 ;  /* 0x00000039184f7221 */ /* 0x000fc20000000000 */
[----:B------:R-:W-:Y:S01]  /*67b0*/  @!P2 FMUL R86, R86, 0.5 ;  /* 0x3f0000005656a820 */ /* 0x000fe20000400000 */
[----:B-1----:R-:W-:-:S01]  /*67c0*/  FADD R84, R35, R64 ;  /* 0x0000004023547221 */ /* 0x002fc20000000000 */
[----:B------:R-:W-:Y:S01]  /*67d0*/  FADD R171, R54, R71 ;  /* 0x0000004736ab7221 */ /* 0x000fe20000000000 */
[----:B------:R-:W-:-:S01]  /*67e0*/  FADD R79, R72, R79 ;  /* 0x0000004f484f7221 */ /* 0x000fc20000000000 */
[----:B------:R-:W-:Y:S01]  /*67f0*/  FADD R74, R20, R49 ;  /* 0x00000031144a7221 */ /* 0x000fe20000000000 */
[----:B------:R-:W-:-:S01]  /*6800*/  FADD R173, R51, R18 ;  /* 0x0000001233ad7221 */ /* 0x000fc20000000000 */
[----:B------:R1:W4:Y:S01]  /*6810*/  MUFU.EX2 R77, R86 ;  /* 0x00000056004d7308 */ /* 0x0003220000000800 */
[----:B---3--:R-:W-:-:S01]  /*6820*/  FADD R81, R29, R26 ;  /* 0x0000001a1d517221 */ /* 0x008fc20000000000 */
[----:B------:R-:W-:Y:S01]  /*6830*/  @!P3 FMUL R168, R168, 0.5 ;  /* 0x3f000000a8a8b820 */ /* 0x000fe20000400000 */
[----:B--2---:R-:W-:Y:S01]  /*6840*/  @!P6 FMUL R75, R75, R75 ;  /* 0x0000004b4b4be220 */ /* 0x004fe20000400000 */
[----:B------:R-:W-:Y:S01]  /*6850*/  FADD R175, R84, R171 ;  /* 0x000000ab54af7221 */ /* 0x000fe20000000000 */
[----:B------:R-:W-:-:S01]  /*6860*/  FADD R87, R76, R81 ;  /* 0x000000514c577221 */ /* 0x000fc20000000000 */
[----:B------:R-:W-:Y:S01]  /*6870*/  FADD R76, R60, R65 ;  /* 0x000000413c4c7221 */ /* 0x000fe20000000000 */
[----:B------:R-:W-:-:S01]  /*6880*/  FADD R81, R32, R27 ;  /* 0x0000001b20517221 */ /* 0x000fc20000000000 */
[----:B------:R-:W2:Y:S01]  /*6890*/  MUFU.EX2 R72, R168 ;  /* 0x000000a800487308 */ /* 0x000ea20000000800 */
[----:B-1----:R-:W-:-:S01]  /*68a0*/  FADD R86, R38, R67 ;  /* 0x0000004326567221 */ /* 0x002fc20000000000 */
[----:B------:R-:W-:Y:S01]  /*68b0*/  FADD R172, R76, R169 ;  /* 0x000000a94cac7221 */ /* 0x000fe20000000000 */
[----:B------:R-:W-:-:S01]  /*68c0*/  FADD R76, R30, R59 ;  /* 0x0000003b1e4c7221 */ /* 0x000fc20000000000 */
[----:B------:R-:W-:Y:S01]  /*68d0*/  FADD R169, R46, R69 ;  /* 0x000000452ea97221 */ /* 0x000fe20000000000 */
[----:B------:R-:W-:-:S01]  /*68e0*/  FADD R74, R74, R81 ;  /* 0x000000514a4a7221 */ /* 0x000fc20000000000 */
[----:B------:R-:W-:Y:S01]  /*68f0*/  FADD R81, R31, R62 ;  /* 0x0000003e1f517221 */ /* 0x000fe20000000000 */
[----:B------:R-:W-:Y:S01]  /*6900*/  F2FP.SATFINITE.E4M3.F32.PACK_AB_MERGE_C R12, RZ, R12, RZ ;  /* 0x0000000cff0c723e */ /* 0x000fe200048070ff */
[----:B------:R-:W-:Y:S01]  /*6910*/  FADD R171, R76, R169 ;  /* 0x000000a94cab7221 */ /* 0x000fe20000000000 */
[----:B------:R-:W-:-:S01]  /*6920*/  FADD R76, R34, R63 ;  /* 0x0000003f224c7221 */ /* 0x000fc20000000000 */
[----:B------:R-:W-:Y:S01]  /*6930*/  FADD R169, R50, R75 ;  /* 0x0000004b32a97221 */ /* 0x000fe20000000000 */
[----:B----4-:R-:W-:Y:S01]  /*6940*/  @!P2 FMUL R77, R77, R77 ;  /* 0x0000004d4d4da220 */ /* 0x010fe20000400000 */
[----:B------:R-:W-:Y:S01]  /*6950*/  FADD R170, R81, R170 ;  /* 0x000000aa51aa7221 */ /* 0x000fe20000000000 */
[----:B------:R-:W-:-:S01]  /*6960*/  FADD R81, R39, R66 ;  /* 0x0000004227517221 */ /* 0x000fc20000000000 */
[----:B------:R-:W-:Y:S01]  /*6970*/  FADD R169, R76, R169 ;  /* 0x000000a94ca97221 */ /* 0x000fe20000000000 */
[----:B------:R-:W-:-:S01]  /*6980*/  FADD R84, R58, R77 ;  /* 0x0000004d3a547221 */ /* 0x000fc20000000000 */
[----:B------:R-:W-:Y:S01]  /*6990*/  F2FP.SATFINITE.E4M3.F32.PACK_AB_MERGE_C R76, RZ, R15, RZ ;  /* 0x0000000fff4c723e */ /* 0x000fe200048070ff */
[----:B------:R-:W-:Y:S01]  /*69a0*/  @!P5 FMUL R73, R73, R73 ;  /* 0x000000494949d220 */ /* 0x000fe20000400000 */
[----:B------:R-:W-:Y:S01]  /*69b0*/  F2FP.SATFINITE.E4M3.F32.PACK_AB_MERGE_C R37, RZ, R37, RZ ;  /* 0x00000025ff25723e */ /* 0x000fe200048070ff */
[----:B--2---:R-:W-:Y:S01]  /*69c0*/  @!P3 FMUL R72, R72, R72 ;  /* 0x000000484848b220 */ /* 0x004fe20000400000 */
[----:B------:R-:W-:Y:S01]  /*69d0*/  FADD R15, R78, R83 ;  /* 0x000000534e0f7221 */ /* 0x000fe20000000000 */
[----:B------:R-:W-:Y:S01]  /*69e0*/  F2FP.SATFINITE.E4M3.F32.PACK_AB_MERGE_C R83, RZ, R19, RZ ;  /* 0x00000013ff53723e */ /* 0x000fe200048070ff */
[----:B------:R-:W-:Y:S01]  /*69f0*/  FADD R86, R86, R173 ;  /* 0x000000ad56567221 */ /* 0x000fe20000000000 */
[----:B------:R-:W-:Y:S01]  /*6a00*/  F2FP.SATFINITE.E4M3.F32.PACK_AB_MERGE_C R23, RZ, R23, RZ ;  /* 0x00000017ff17723e */ /* 0x000fe200048070ff */
[----:B------:R-:W-:Y:S01]  /*6a10*/  FADD R173, R81, R84 ;  /* 0x0000005451ad7221 */ /* 0x000fe20000000000 */
[----:B------:R-:W-:Y:S01]  /*6a20*/  F2FP.SATFINITE.E4M3.F32.PACK_AB_MERGE_C R24, RZ, R24, RZ ;  /* 0x00000018ff18723e */ /* 0x000fe200048070ff */
[----:B------:R-:W-:Y:S01]  /*6a30*/  FADD R81, R42, R73 ;  /* 0x000000492a517221 */ /* 0x000fe20000000000 */
[----:B------:R-:W-:Y:S01]  /*6a40*/  LOP3.LUT R19, R12, 0xffff, RZ, 0xc0, !PT ;  /* 0x0000ffff0c137812 */ /* 0x000fe200078ec0ff */
[----:B------:R-:W-:Y:S01]  /*6a50*/  FADD R84, R55, R72 ;  /* 0x0000004837547221 */ /* 0x000fe20000000000 */
[----:B------:R-:W-:Y:S01]  /*6a60*/  LOP3.LUT R12, R37, 0xffff, RZ, 0xc0, !PT ;  /* 0x0000ffff250c7812 */ /* 0x000fe200078ec0ff */
[----:B------:R-:W-:Y:S01]  /*6a70*/  FADD R78, R79, R74 ;  /* 0x0000004a4f4e7221 */ /* 0x000fe20000000000 */
[----:B------:R-:W-:Y:S01]  /*6a80*/  LOP3.LUT R23, R23, 0xff, RZ, 0xc0, !PT ;  /* 0x000000ff17177812 */ /* 0x000fe200078ec0ff */
[----:B------:R-:W-:Y:S01]  /*6a90*/  FADD R84, R81, R84 ;  /* 0x0000005451547221 */ /* 0x000fe20000000000 */
[----:B------:R-:W-:Y:S01]  /*6aa0*/  LOP3.LUT R24, R24, 0xffff, RZ, 0xc0, !PT ;  /* 0x0000ffff18187812 */ /* 0x000fe200078ec0ff */
[----:B------:R-:W-:Y:S01]  /*6ab0*/  FADD R79, R172, R175 ;  /* 0x000000afac4f7221 */ /* 0x000fe20000000000 */
[----:B------:R-:W-:-:S02]  /*6ac0*/  LOP3.LUT R10, R10, 0xff, RZ, 0xc0, !PT ;  /* 0x000000ff0a0a7812 */ /* 0x000fc400078ec0ff */
[----:B------:R-:W-:Y:S01]  /*6ad0*/  PRMT R33, R12, 0x7604, R33 ;  /* 0x000076040c217816 */ /* 0x000fe20000000021 */
[----:B------:R-:W-:Y:S01]  /*6ae0*/  IMAD.U32 R12, R47, 0x10000, RZ ;  /* 0x000100002f0c7824 */ /* 0x000fe200078e00ff */
[----:B------:R-:W-:Y:S01]  /*6af0*/  LOP3.LUT R81, R76, 0xff, RZ, 0xc0, !PT ;  /* 0x000000ff4c517812 */ /* 0x000fe200078ec0ff */
[----:B------:R-:W-:-:S01]  /*6b00*/  FADD R76, R82, R87 ;  /* 0x00000057524c7221 */ /* 0x000fc20000000000 */
[----:B------:R-:W-:Y:S01]  /*6b10*/  LOP3.LUT R168, R17, 0xffff, RZ, 0xc0, !PT ;  /* 0x0000ffff11a87812 */ /* 0x000fe200078ec0ff */
[----:B------:R-:W-:-:S01]  /*6b20*/  FADD R17, R80, R85 ;  /* 0x0000005550117221 */ /* 0x000fc20000000000 */
[----:B------:R-:W-:Y:S01]  /*6b30*/  PRMT R23, R24, 0x7604, R23 ;  /* 0x0000760418177816 */ /* 0x000fe20000000017 */
[----:B------:R-:W-:-:S01]  /*6b40*/  FADD R15, R15, R76 ;  /* 0x0000004c0f0f7221 */ /* 0x000fc20000000000 */
[----:B------:R-:W-:Y:S01]  /*6b50*/  F2FP.SATFINITE.E4M3.F32.PACK_AB_MERGE_C R65, RZ, R65, RZ ;  /* 0x00000041ff41723e */ /* 0x000fe200048070ff */
[----:B------:R-:W-:-:S01]  /*6b60*/  FADD R78, R17, R78 ;  /* 0x0000004e114e7221 */ /* 0x000fc20000000000 */
[----:B------:R-:W-:Y:S01]  /*6b70*/  PRMT R10, R19, 0x7604, R10 ;  /* 0x00007604130a7816 */ /* 0x000fe2000000000a */
[----:B------:R-:W-:-:S01]  /*6b80*/  FADD R80, R171, R86 ;  /* 0x00000056ab507221 */ /* 0x000fc20000000000 */
[----:B------:R-:W-:Y:S01]  /*6b90*/  LOP3.LUT R19, R40, 0xffff, RZ, 0xc0, !PT ;  /* 0x0000ffff28137812 */ /* 0x000fe200078ec0ff */
[----:B------:R-:W-:-:S01]  /*6ba0*/  FADD R15, R15, R78 ;  /* 0x0000004e0f0f7221 */ /* 0x000fc20000000000 */
[----:B------:R-:W-:Y:S01]  /*6bb0*/  F2FP.SATFINITE.E4M3.F32.PACK_AB_MERGE_C R16, RZ, R16, RZ ;  /* 0x00000010ff10723e */ /* 0x000fe200048070ff */
[----:B------:R-:W-:-:S01]  /*6bc0*/  FADD R82, R170, R173 ;  /* 0x000000adaa527221 */ /* 0x000fc20000000000 */
[----:B------:R-:W-:Y:S01]  /*6bd0*/  PRMT R74, R168, 0x7604, R81 ;  /* 0x00007604a84a7816 */ /* 0x000fe20000000051 */
[----:B------:R-:W-:-:S01]  /*6be0*/  FADD R81, R169, R84 ;  /* 0x00000054a9517221 */ /* 0x000fc20000000000 */
[----:B------:R-:W-:Y:S01]  /*6bf0*/  F2FP.SATFINITE.E4M3.F32.PACK_AB_MERGE_C R45, RZ, R45, RZ ;  /* 0x0000002dff2d723e */ /* 0x000fe200048070ff */
[----:B------:R-:W-:-:S01]  /*6c00*/  FADD R79, R79, R82 ;  /* 0x000000524f4f7221 */ /* 0x000fc20000000000 */
[----:B------:R-:W-:Y:S01]  /*6c10*/  LOP3.LUT R23, R23, 0xff0000, R12, 0xf8, !PT ;  /* 0x00ff000017177812 */ /* 0x000fe200078ef80c */
[----:B------:R-:W-:Y:S01]  /*6c20*/  IMAD.U32 R12, R65, 0x10000, RZ ;  /* 0x00010000410c7824 */ /* 0x000fe200078e00ff */
[----:B------:R-:W-:Y:S01]  /*6c30*/  F2FP.SATFINITE.E4M3.F32.PACK_AB_MERGE_C R22, RZ, R22, RZ ;  /* 0x00000016ff16723e */ /* 0x000fe200048070ff */
[----:B------:R-:W-:-:S01]  /*6c40*/  FADD R80, R80, R81 ;  /* 0x0000005150507221 */ /* 0x000fc20000000000 */
[----:B------:R-:W-:-:S02]  /*6c50*/  F2FP.SATFINITE.E4M3.F32.PACK_AB_MERGE_C R84, RZ, R21, RZ ;  /* 0x00000015ff54723e */ /* 0x000fc400048070ff */
[----:B------:R-:W-:Y:S01]  /*6c60*/  PRMT R19, R19, 0x7604, R36 ;  /* 0x0000760413137816 */ /* 0x000fe20000000024 */
[----:B------:R-:W-:Y:S01]  /*6c70*/  FADD R80, R79, R80 ;  /* 0x000000504f507221 */ /* 0x000fe20000000000 */
[----:B------:R-:W-:Y:S02]  /*6c80*/  F2FP.SATFINITE.E4M3.F32.PACK_AB_MERGE_C R64, RZ, R64, RZ ;  /* 0x00000040ff40723e */ /* 0x000fe400048070ff */
[----:B------:R-:W-:Y:S02]  /*6c90*/  LOP3.LUT R21, R16, 0xffff, RZ, 0xc0, !PT ;  /* 0x0000ffff10157812 */ /* 0x000fe400078ec0ff */
[----:B------:R-:W-:Y:S02]  /*6ca0*/  LOP3.LUT R41, R41, 0xff, RZ, 0xc0, !PT ;  /* 0x000000ff29297812 */ /* 0x000fe400078ec0ff */
[----:B------:R-:W-:Y:S02]  /*6cb0*/  LOP3.LUT R16, R45, 0xffff, RZ, 0xc0, !PT ;  /* 0x0000ffff2d107812 */ /* 0x000fe400078ec0ff */
[----:B------:R-:W-:-:S02]  /*6cc0*/  LOP3.LUT R85, R22, 0xffff, RZ, 0xc0, !PT ;  /* 0x0000ffff16557812 */ /* 0x000fc400078ec0ff */
[----:B------:R-:W-:Y:S02]  /*6cd0*/  F2FP.SATFINITE.E4M3.F32.PACK_AB_MERGE_C R52, RZ, R52, RZ ;  /* 0x00000034ff34723e */ /* 0x000fe400048070ff */
[----:B------:R-:W-:Y:S02]  /*6ce0*/  F2FP.SATFINITE.E4M3.F32.PACK_AB_MERGE_C R57, RZ, R57, RZ ;  /* 0x00000039ff39723e */ /* 0x000fe400048070ff */
[----:B------:R-:W-:Y:S01]  /*6cf0*/  LOP3.LUT R22, R19, 0xff0000, R12, 0xf8, !PT ;  /* 0x00ff000013167812 */ /* 0x000fe200078ef80c */
[----:B------:R-:W-:Y:S01]  /*6d00*/  IMAD.U32 R19, R64, 0x10000, RZ ;  /* 0x0001000040137824 */ /* 0x000fe200078e00ff */
[----:B------:R-:W-:Y:S02]  /*6d10*/  PRMT R16, R16, 0x7604, R41 ;  /* 0x0000760410107816 */ /* 0x000fe40000000029 */
[----:B------:R-:W-:Y:S02]  /*6d20*/  F2FP.SATFINITE.E4M3.F32.PACK_AB_MERGE_C R70, RZ, R70, RZ ;  /* 0x00000046ff46723e */ /* 0x000fe400048070ff */
[----:B------:R-:W-:-:S02]  /*6d30*/  LOP3.LUT R52, R52, 0xff, RZ, 0xc0, !PT ;  /* 0x000000ff34347812 */ /* 0x000fc400078ec0ff */
[----:B------:R-:W-:Y:S02]  /*6d40*/  LOP3.LUT R57, R57, 0xffff, RZ, 0xc0, !PT ;  /* 0x0000ffff39397812 */ /* 0x000fe400078ec0ff */
[----:B------:R-:W-:Y:S02]  /*6d50*/  F2FP.SATFINITE.E4M3.F32.PACK_AB_MERGE_C R31, RZ, R31, RZ ;  /* 0x0000001fff1f723e */ /* 0x000fe400048070ff */
[----:B------:R-:W-:Y:S02]  /*6d60*/  F2FP.SATFINITE.E4M3.F32.PACK_AB_MERGE_C R34, RZ, R34, RZ ;  /* 0x00000022ff22723e */ /* 0x000fe400048070ff */
[----:B------:R-:W-:Y:S01]  /*6d70*/  LOP3.LUT R24, R16, 0xff0000, R19, 0xf8, !PT ;  /* 0x00ff000010187812 */ /* 0x000fe200078ef813 */
[----:B------:R-:W-:Y:S01]  /*6d80*/  IMAD.U32 R19, R70, 0x10000, RZ ;  /* 0x0001000046137824 */ /* 0x000fe200078e00ff */
[----:B------:R-:W-:Y:S01]  /*6d90*/  PRMT R52, R57, 0x7604, R52 ;  /* 0x0000760439347816 */ /* 0x000fe20000000034 */
[----:B------:R-:W-:Y:S01]  /*6da0*/  IMAD.U32 R31, R31, 0x10000, RZ ;  /* 0x000100001f1f7824 */ /* 0x000fe200078e00ff */
[----:B------:R-:W-:-:S02]  /*6db0*/  LOP3.LUT R34, R34, 0xffff, RZ, 0xc0, !PT ;  /* 0x0000ffff22227812 */ /* 0x000fc400078ec0ff */
[----:B------:R-:W-:Y:S02]  /*6dc0*/  F2FP.SATFINITE.E4M3.F32.PACK_AB_MERGE_C R54, RZ, R54, RZ ;  /* 0x00000036ff36723e */ /* 0x000fe400048070ff */
[----:B------:R-:W-:Y:S02]  /*6dd0*/  F2FP.SATFINITE.E4M3.F32.PACK_AB_MERGE_C R51, RZ, R51, RZ ;  /* 0x00000033ff33723e */ /* 0x000fe400048070ff */
[----:B------:R-:W-:Y:S01]  /*6de0*/  LOP3.LUT R52, R52, 0xff0000, R19, 0xf8, !PT ;  /* 0x00ff000034347812 */ /* 0x000fe200078ef813 */
[----:B------:R-:W-:Y:S01]  /*6df0*/  IMAD.SHL.U32 R19, R34, 0x1000000, RZ ;  /* 0x0100000022137824 */ /* 0x000fe200078e00ff */
[----:B------:R-:W-:Y:S01]  /*6e00*/  F2FP.SATFINITE.E4M3.F32.PACK_AB_MERGE_C R29, RZ, R29, RZ ;  /* 0x0000001dff1d723e */ /* 0x000fe200048070ff */
[----:B------:R-:W-:Y:S01]  /*6e10*/  IMAD.U32 R54, R54, 0x10000, RZ ;  /* 0x0001000036367824 */ /* 0x000fe200078e00ff */
[----:B------:R-:W-:Y:S02]  /*6e20*/  F2FP.SATFINITE.E4M3.F32.PACK_AB_MERGE_C R32, RZ, R32, RZ ;  /* 0x00000020ff20723e */ /* 0x000fe400048070ff */
[----:B------:R-:W-:-:S02]  /*6e30*/  LOP3.LUT R10, R10, 0xff0000, R31, 0xf8, !PT ;  /* 0x00ff00000a0a7812 */ /* 0x000fc400078ef81f */
[----:B------:R-:W-:Y:S02]  /*6e40*/  FSETP.GEU.AND P2, PT, R13, -126, PT ;  /* 0xc2fc00000d00780b */ /* 0x000fe40003f4e000 */
[----:B------:R-:W-:Y:S02]  /*6e50*/  LOP3.LUT R51, R51, 0xffff, RZ, 0xc0, !PT ;  /* 0x0000ffff33337812 */ /* 0x000fe400078ec0ff */
[----:B------:R-:W-:Y:S02]  /*6e60*/  F2FP.SATFINITE.E4M3.F32.PACK_AB_MERGE_C R55, RZ, R55, RZ ;  /* 0x00000037ff37723e */ /* 0x000fe400048070ff */
[----:B------:R-:W-:Y:S02]  /*6e70*/  LOP3.LUT R29, R29, 0xff, RZ, 0xc0, !PT ;  /* 0x000000ff1d1d7812 */ /* 0x000fe400078ec0ff */
[----:B------:R-:W-:Y:S02]  /*6e80*/  LOP3.LUT R32, R32, 0xffff, RZ, 0xc0, !PT ;  /* 0x0000ffff20207812 */ /* 0x000fe400078ec0ff */
[----:B------:R-:W-:-:S02]  /*6e90*/  F2FP.SATFINITE.E4M3.F32.PACK_AB_MERGE_C R58, RZ, R58, RZ ;  /* 0x0000003aff3a723e */ /* 0x000fc400048070ff */
[----:B------:R-:W-:Y:S01]  /*6ea0*/  LOP3.LUT R12, R10, R19, RZ, 0xfc, !PT ;  /* 0x000000130a0c7212 */ /* 0x000fe200078efcff */
[----:B------:R-:W-:Y:S01]  /*6eb0*/  IMAD.SHL.U32 R10, R51, 0x1000000, RZ ;  /* 0x01000000330a7824 */ /* 0x000fe200078e00ff */
[----:B------:R-:W-:Y:S01]  /*6ec0*/  LOP3.LUT R25, R25, 0xff0000, R54, 0xf8, !PT ;  /* 0x00ff000019197812 */ /* 0x000fe200078ef836 */
[----:B------:R-:W-:Y:S01]  /*6ed0*/  @!P2 FMUL R13, R13, 0.5 ;  /* 0x3f0000000d0da820 */ /* 0x000fe20000400000 */
[----:B------:R-:W-:Y:S02]  /*6ee0*/  LOP3.LUT R55, R55, 0xffff, RZ, 0xc0, !PT ;  /* 0x0000ffff37377812 */ /* 0x000fe400078ec0ff */
[----:B------:R-:W-:Y:S02]  /*6ef0*/  PRMT R29, R32, 0x7604, R29 ;  /* 0x00007604201d7816 */ /* 0x000fe4000000001d */
[----:B------:R-:W-:Y:S02]  /*6f00*/  SHF.L.U32 R58, R58, 0x10, RZ ;  /* 0x000000103a3a7819 */ /* 0x000fe400000006ff */
[----:B------:R-:W-:-:S02]  /*6f10*/  LOP3.LUT R25, R25, R10, RZ, 0xfc, !PT ;  /* 0x0000000a19197212 */ /* 0x000fc400078efcff */
[----:B------:R-:W-:Y:S02]  /*6f20*/  SHF.L.U32 R10, R55, 0x18, RZ ;  /* 0x00000018370a7819 */ /* 0x000fe400000006ff */
[----:B------:R-:W-:Y:S02]  /*6f30*/  LOP3.LUT R29, R29, 0xff0000, R58, 0xf8, !PT ;  /* 0x00ff00001d1d7812 */ /* 0x000fe400078ef83a */
[----:B------:R-:W-:Y:S02]  /*6f40*/  F2FP.SATFINITE.E4M3.F32.PACK_AB_MERGE_C R20, RZ, R20, RZ ;  /* 0x00000014ff14723e */ /* 0x000fe400048070ff */
[----:B------:R-:W-:Y:S02]  /*6f50*/  F2FP.SATFINITE.E4M3.F32.PACK_AB_MERGE_C R49, RZ, R49, RZ ;  /* 0x00000031ff31723e */ /* 0x000fe400048070ff */
[----:B------:R-:W-:Y:S02]  /*6f60*/  F2FP.SATFINITE.E4M3.F32.PACK_AB_MERGE_C R26, RZ, R26, RZ ;  /* 0x0000001aff1a723e */ /* 0x000fe400048070ff */
[----:B------:R-:W-:-:S02]  /*6f70*/  F2FP.SATFINITE.E4M3.F32.PACK_AB_MERGE_C R27, RZ, R27, RZ ;  /* 0x0000001bff1b723e */ /* 0x000fc400048070ff */
[----:B------:R-:W-:Y:S02]  /*6f80*/  LOP3.LUT R16, R29, R10, RZ, 0xfc, !PT ;  /* 0x0000000a1d107212 */ /* 0x000fe400078efcff */
[----:B------:R-:W1:Y:S01]  /*6f90*/  MUFU.EX2 R10, R13 ;  /* 0x0000000d000a7308 */ /* 0x000e620000000800 */
[----:B------:R-:W-:Y:S02]  /*6fa0*/  LOP3.LUT R14, R14, 0xff, RZ, 0xc0, !PT ;  /* 0x000000ff0e0e7812 */ /* 0x000fe400078ec0ff */
[----:B------:R-:W-:Y:S02]  /*6fb0*/  F2FP.SATFINITE.E4M3.F32.PACK_AB_MERGE_C R53, RZ, R53, RZ ;  /* 0x00000035ff35723e */ /* 0x000fe400048070ff */
[----:B------:R-:W-:Y:S02]  /*6fc0*/  LOP3.LUT R83, R83, 0xff, RZ, 0xc0, !PT ;  /* 0x000000ff53537812 */ /* 0x000fe400078ec0ff */
[----:B------:R-:W-:Y:S02]  /*6fd0*/  LOP3.LUT R20, R20, 0xffff, RZ, 0xc0, !PT ;  /* 0x0000ffff14147812 */ /* 0x000fe400078ec0ff */
[----:B------:R-:W-:-:S02]  /*6fe0*/  LOP3.LUT R49, R49, 0xffff, RZ, 0xc0, !PT ;  /* 0x0000ffff31317812 */ /* 0x000fc400078ec0ff */
[----:B------:R-:W-:Y:S02]  /*6ff0*/  F2FP.SATFINITE.E4M3.F32.PACK_AB_MERGE_C R35, RZ, R35, RZ ;  /* 0x00000023ff23723e */ /* 0x000fe400048070ff */
[----:B------:R-:W-:Y:S02]  /*7000*/  F2FP.SATFINITE.E4M3.F32.PACK_AB_MERGE_C R39, RZ, R39, RZ ;  /* 0x00000027ff27723e */ /* 0x000fe400048070ff */
[----:B------:R-:W-:Y:S01]  /*7010*/  F2FP.SATFINITE.E4M3.F32.PACK_AB_MERGE_C R66, RZ, R66, RZ ;  /* 0x00000042ff42723e */ /* 0x000fe200048070ff */
[----:B------:R-:W-:Y:S01]  /*7020*/  IMAD.U32 R35, R35, 0x10000, RZ ;  /* 0x0001000023237824 */ /* 0x000fe200078e00ff */
[----:B------:R-:W-:Y:S01]  /*7030*/  F2FP.SATFINITE.E4M3.F32.PACK_AB_MERGE_C R38, RZ, R38, RZ ;  /* 0x00000026ff26723e */ /* 0x000fe200048070ff */
[----:B-1----:R-:W-:Y:S01]  /*7040*/  @!P2 FMUL R10, R10, R10 ;  /* 0x0000000a0a0aa220 */ /* 0x002fe20000400000 */
[----:B------:R-:W-:Y:S02]  /*7050*/  F2FP.SATFINITE.E4M3.F32.PACK_AB_MERGE_C R42, RZ, R42, RZ ;  /* 0x0000002aff2a723e */ /* 0x000fe400048070ff */
[----:B------:R-:W-:Y:S01]  /*7060*/  LOP3.LUT R26, R26, 0xff, RZ, 0xc0, !PT ;  /* 0x000000ff1a1a7812 */ /* 0x000fe200078ec0ff */
[----:B------:R-:W-:Y:S01]  /*7070*/  FFMA R7, R10, R7, R15 ;  /* 0x000000070a077223 */ /* 0x000fe2000000000f */
[----:B------:R-:W-:Y:S01]  /*7080*/  LOP3.LUT R27, R27, 0xffff, RZ, 0xc0, !PT ;  /* 0x0000ffff1b1b7812 */ /* 0x000fe200078ec0ff */
[----:B------:R-:W-:Y:S01]  /*7090*/  FMUL R152, R152, R10 ;  /* 0x0000000a98987220 */ /* 0x000fe20000400000 */
[----:B------:R-:W-:Y:S01]  /*70a0*/  F2FP.SATFINITE.E4M3.F32.PACK_AB_MERGE_C R68, RZ, R68, RZ ;  /* 0x00000044ff44723e */ /* 0x000fe200048070ff */
[----:B------:R-:W-:Y:S01]  /*70b0*/  FMUL R153, R153, R10 ;  /* 0x0000000a99997220 */ /* 0x000fe20000400000 */
[----:B------:R-:W-:Y:S01]  /*70c0*/  F2FP.SATFINITE.E4M3.F32.PACK_AB_MERGE_C R50, RZ, R50, RZ ;  /* 0x00000032ff32723e */ /* 0x000fe200048070ff */
[-C--:B------:R-:W-:Y:S01]  /*70d0*/  FMUL R156, R156, R10.reuse ;  /* 0x0000000a9c9c7220 */ /* 0x080fe20000400000 */
[----:B------:R-:W-:Y:S01]  /*70e0*/  F2FP.SATFINITE.E4M3.F32.PACK_AB_MERGE_C R69, RZ, R69, RZ ;  /* 0x00000045ff45723e */ /* 0x000fe200048070ff */
[----:B------:R-:W-:Y:S01]  /*70f0*/  FMUL R157, R157, R10 ;  /* 0x0000000a9d9d7220 */ /* 0x000fe20000400000 */
[----:B------:R-:W-:Y:S01]  /*7100*/  F2FP.SATFINITE.E4M3.F32.PACK_AB_MERGE_C R60, RZ, R60, RZ ;  /* 0x0000003cff3c723e */ /* 0x000fe200048070ff */
[----:B------:R-:W-:Y:S01]  /*7110*/  FMUL R160, R160, R10 ;  /* 0x0000000aa0a07220 */ /* 0x000fe20000400000 */
[----:B------:R-:W-:Y:S01]  /*7120*/  F2FP.SATFINITE.E4M3.F32.PACK_AB_MERGE_C R30, RZ, R30, RZ ;  /* 0x0000001eff1e723e */ /* 0x000fe200048070ff */
[-C--:B------:R-:W-:Y:S01]  /*7130*/  FMUL R161, R161, R10.reuse ;  /* 0x0000000aa1a17220 */ /* 0x080fe20000400000 */
[----:B------:R-:W-:Y:S01]  /*7140*/  PRMT R14, R21, 0x7604, R14 ;  /* 0x00007604150e7816 */ /* 0x000fe2000000000e */
[----:B------:R-:W-:Y:S01]  /*7150*/  IMAD.U32 R17, R60, 0x10000, RZ ;  /* 0x000100003c117824 */ /* 0x000fe200078e00ff */
[----:B------:R-:W-:Y:S01]  /*7160*/  LOP3.LUT R53, R53, 0xffff, RZ, 0xc0, !PT ;  /* 0x0000ffff35357812 */ /* 0x000fe200078ec0ff */
[-C--:B------:R-:W-:Y:S01]  /*7170*/  FMUL R164, R164, R10.reuse ;  /* 0x0000000aa4a47220 */ /* 0x080fe20000400000 */
[----:B------:R-:W-:Y:S01]  /*7180*/  PRMT R20, R20, 0x7604, R83 ;  /* 0x0000760414147816 */ /* 0x000fe20000000053 */
[-C--:B------:R-:W-:Y:S01]  /*7190*/  FMUL R165, R165, R10.reuse ;  /* 0x0000000aa5a57220 */ /* 0x080fe20000400000 */
[----:B------:R-:W-:Y:S01]  /*71a0*/  PRMT R44, R49, 0x7604, R44 ;  /* 0x00007604312c7816 */ /* 0x000fe2000000002c */
[-C--:B------:R-:W-:Y:S01]  /*71b0*/  FMUL R136, R136, R10.reuse ;  /* 0x0000000a88887220 */ /* 0x080fe20000400000 */
[----:B------:R-:W-:Y:S01]  /*71c0*/  SHF.L.U32 R39, R39, 0x10, RZ ;  /* 0x0000001027277819 */ /* 0x000fe200000006ff */
[----:B------:R-:W-:Y:S01]  /*71d0*/  FMUL R137, R137, R10 ;  /* 0x0000000a89897220 */ /* 0x000fe20000400000 */
[----:B------:R-:W-:Y:S01]  /*71e0*/  F2FP.SATFINITE.E4M3.F32.PACK_AB_MERGE_C R62, RZ, R62, RZ ;  /* 0x0000003eff3e723e */ /* 0x000fe200048070ff */
[-C--:B------:R-:W-:Y:S01]  /*71f0*/  FMUL R140, R140, R10.reuse ;  /* 0x0000000a8c8c7220 */ /* 0x080fe20000400000 */
[----:B------:R-:W-:Y:S01]  /*7200*/  SHF.L.U32 R21, R66, 0x10, RZ ;  /* 0x0000001042157819 */ /* 0x000fe200000006ff */
[-C--:B------:R-:W-:Y:S01]  /*7210*/  FMUL R141, R141, R10.reuse ;  /* 0x0000000a8d8d7220 */ /* 0x080fe20000400000 */
[----:B------:R-:W-:Y:S01]  /*7220*/  LOP3.LUT R38, R38, 0xffff, RZ, 0xc0, !PT ;  /* 0x0000ffff26267812 */ /* 0x000fe200078ec0ff */
[----:B------:R-:W-:Y:S01]  /*7230*/  IMAD.U32 R62, R62, 0x10000, RZ ;  /* 0x000100003e3e7824 */ /* 0x000fe200078e00ff */
[----:B------:R-:W-:Y:S01]  /*7240*/  LOP3.LUT R42, R42, 0xffff, RZ, 0xc0, !PT ;  /* 0x0000ffff2a2a7812 */ /* 0x000fe200078ec0ff */
[-C--:B------:R-:W-:Y:S01]  /*7250*/  FMUL R144, R144, R10.reuse ;  /* 0x0000000a90907220 */ /* 0x080fe20000400000 */
[----:B------:R-:W-:Y:S01]  /*7260*/  F2FP.SATFINITE.E4M3.F32.PACK_AB_MERGE_C R63, RZ, R63, RZ ;  /* 0x0000003fff3f723e */ /* 0x000fe200048070ff */
[-C--:B------:R-:W-:Y:S01]  /*7270*/  FMUL R145, R145, R10.reuse ;  /* 0x0000000a91917220 */ /* 0x080fe20000400000 */
[----:B------:R-:W-:Y:S01]  /*7280*/  PRMT R26, R27, 0x7604, R26 ;  /* 0x000076041b1a7816 */ /* 0x000fe2000000001a */
[----:B------:R-:W-:Y:S01]  /*7290*/  IMAD.U32 R27, R68, 0x10000, RZ ;  /* 0x00010000441b7824 */ /* 0x000fe200078e00ff */
[----:B------:R-:W-:Y:S01]  /*72a0*/  F2FP.SATFINITE.E4M3.F32.PACK_AB_MERGE_C R71, RZ, R71, RZ ;  /* 0x00000047ff47723e */ /* 0x000fe200048070ff */
[-C--:B------:R-:W-:Y:S01]  /*72b0*/  FMUL R148, R148, R10.reuse ;  /* 0x0000000a94947220 */ /* 0x080fe20000400000 */
[----:B------:R-:W-:Y:S01]  /*72c0*/  LOP3.LUT R50, R50, 0xffff, RZ, 0xc0, !PT ;  /* 0x0000ffff32327812 */ /* 0x000fe200078ec0ff */
[-C--:B------:R-:W-:Y:S01]  /*72d0*/  FMUL R149, R149, R10.reuse ;  /* 0x0000000a95957220 */ /* 0x080fe20000400000 */
[----:B------:R-:W-:Y:S01]  /*72e0*/  F2FP.SATFINITE.E4M3.F32.PACK_AB_MERGE_C R59, RZ, R59, RZ ;  /* 0x0000003bff3b723e */ /* 0x000fe200048070ff */
[----:B------:R-:W-:Y:S01]  /*72f0*/  IMAD.U32 R71, R71, 0x10000, RZ ;  /* 0x0001000047477824 */ /* 0x000fe200078e00ff */
[----:B------:R-:W-:Y:S01]  /*7300*/  F2FP.SATFINITE.E4M3.F32.PACK_AB_MERGE_C R67, RZ, R67, RZ ;  /* 0x00000043ff43723e */ /* 0x000fe200048070ff */
[----:B------:R-:W-:Y:S01]  /*7310*/  IMAD.SHL.U32 R50, R50, 0x1000000, RZ ;  /* 0x0100000032327824 */ /* 0x000fe200078e00ff */
[----:B------:R-:W-:Y:S01]  /*7320*/  F2FP.SATFINITE.E4M3.F32.PACK_AB_MERGE_C R75, RZ, R75, RZ ;  /* 0x0000004bff4b723e */ /* 0x000fe200048070ff */
[-C--:B------:R-:W-:Y:S01]  /*7330*/  FMUL R120, R120, R10.reuse ;  /* 0x0000000a78787220 */ /* 0x080fe20000400000 */
[----:B------:R-:W-:Y:S01]  /*7340*/  LOP3.LUT R69, R69, 0xffff, RZ, 0xc0, !PT ;  /* 0x0000ffff45457812 */ /* 0x000fe200078ec0ff */
[----:B------:R-:W-:Y:S01]  /*7350*/  FMUL R121, R121, R10 ;  /* 0x0000000a79797220 */ /* 0x000fe20000400000 */
[----:B------:R-:W-:Y:S01]  /*7360*/  F2FP.SATFINITE.E4M3.F32.PACK_AB_MERGE_C R13, RZ, R18, RZ ;  /* 0x00000012ff0d723e */ /* 0x000fe200048070ff */
[-C--:B------:R-:W-:Y:S01]  /*7370*/  FMUL R124, R124, R10.reuse ;  /* 0x0000000a7c7c7220 */ /* 0x080fe20000400000 */
[----:B------:R-:W-:Y:S01]  /*7380*/  F2FP.SATFINITE.E4M3.F32.PACK_AB_MERGE_C R43, RZ, R43, RZ ;  /* 0x0000002bff2b723e */ /* 0x000fe200048070ff */
[----:B------:R-:W-:Y:S01]  /*7390*/  IMAD.SHL.U32 R18, R69, 0x1000000, RZ ;  /* 0x0100000045127824 */ /* 0x000fe200078e00ff */
[----:B------:R-:W-:Y:S01]  /*73a0*/  LOP3.LUT R30, R30, 0xffff, RZ, 0xc0, !PT ;  /* 0x0000ffff1e1e7812 */ /* 0x000fe200078ec0ff */
[----:B------:R-:W-:Y:S01]  /*73b0*/  FMUL R125, R125, R10 ;  /* 0x0000000a7d7d7220 */ /* 0x000fe20000400000 */
[----:B------:R-:W-:Y:S01]  /*73c0*/  F2FP.SATFINITE.E4M3.F32.PACK_AB_MERGE_C R46, RZ, R46, RZ ;  /* 0x0000002eff2e723e */ /* 0x000fe200048070ff */
[----:B------:R-:W-:Y:S01]  /*73d0*/  IMAD.U32 R43, R43, 0x10000, RZ ;  /* 0x000100002b2b7824 */ /* 0x000fe200078e00ff */
[----:B------:R-:W-:Y:S01]  /*73e0*/  PRMT R48, R53, 0x7604, R48 ;  /* 0x0000760435307816 */ /* 0x000fe20000000030 */
[----:B------:R-:W-:Y:S01]  /*73f0*/  IMAD.SHL.U32 R30, R30, 0x1000000, RZ ;  /* 0x010000001e1e7824 */ /* 0x000fe200078e00ff */
[----:B------:R-:W-:Y:S01]  /*7400*/  F2FP.SATFINITE.E4M3.F32.PACK_AB_MERGE_C R77, RZ, R77, RZ ;  /* 0x0000004dff4d723e */ /* 0x000fe200048070ff */
[-C--:B------:R-:W-:Y:S01]  /*7410*/  FMUL R128, R128, R10.reuse ;  /* 0x0000000a80807220 */ /* 0x080fe20000400000 */
[----:B------:R-:W-:Y:S01]  /*7420*/  F2FP.SATFINITE.E4M3.F32.PACK_AB_MERGE_C R73, RZ, R73, RZ ;  /* 0x00000049ff49723e */ /* 0x000fe200048070ff */
[----:B------:R-:W-:Y:S01]  /*7430*/  FMUL R129, R129, R10 ;  /* 0x0000000a81817220 */ /* 0x000fe20000400000 */
[----:B------:R-:W-:Y:S01]  /*7440*/  F2FP.SATFINITE.E4M3.F32.PACK_AB_MERGE_C R72, RZ, R72, RZ ;  /* 0x00000048ff48723e */ /* 0x000fe200048070ff */
[-C--:B------:R-:W-:Y:S01]  /*7450*/  FMUL R132, R132, R10.reuse ;  /* 0x0000000a84847220 */ /* 0x080fe20000400000 */
[----:B------:R-:W-:Y:S01]  /*7460*/  LOP3.LUT R84, R84, 0xff, RZ, 0xc0, !PT ;  /* 0x000000ff54547812 */ /* 0x000fe200078ec0ff */
[-C--:B------:R-:W-:Y:S01]  /*7470*/  FMUL R133, R133, R10.reuse ;  /* 0x0000000a85857220 */ /* 0x080fe20000400000 */
[----:B------:R-:W-:Y:S01]  /*7480*/  LOP3.LUT R20, R20, 0xff0000, R39, 0xf8, !PT ;  /* 0x00ff000014147812 */ /* 0x000fe200078ef827 */
[-C--:B------:R-:W-:Y:S01]  /*7490*/  FMUL R104, R104, R10.reuse ;  /* 0x0000000a68687220 */ /* 0x080fe20000400000 */
[----:B------:R-:W-:Y:S01]  /*74a0*/  LOP3.LUT R44, R44, 0xff0000, R21, 0xf8, !PT ;  /* 0x00ff00002c2c7812 */ /* 0x000fe200078ef815 */
[----:B------:R-:W-:Y:S01]  /*74b0*/  IMAD.SHL.U32 R21, R38, 0x1000000, RZ ;  /* 0x0100000026157824 */ /* 0x000fe200078e00ff */
[----:B------:R-:W-:Y:S01]  /*74c0*/  SHF.L.U32 R19, R42, 0x18, RZ ;  /* 0x000000182a137819 */ /* 0x000fe200000006ff */
[-C--:B------:R-:W-:Y:S01]  /*74d0*/  FMUL R105, R105, R10.reuse ;  /* 0x0000000a69697220 */ /* 0x080fe20000400000 */
[----:B------:R-:W-:Y:S01]  /*74e0*/  LOP3.LUT R63, R63, 0xffff, RZ, 0xc0, !PT ;  /* 0x0000ffff3f3f7812 */ /* 0x000fe200078ec0ff */
[-C--:B------:R-:W-:Y:S01]  /*74f0*/  FMUL R108, R108, R10.reuse ;  /* 0x0000000a6c6c7220 */ /* 0x080fe20000400000 */
[----:B------:R-:W-:Y:S01]  /*7500*/  LOP3.LUT R59, R59, 0xffff, RZ, 0xc0, !PT ;  /* 0x0000ffff3b3b7812 */ /* 0x000fe200078ec0ff */
[-C--:B------:R-:W-:Y:S01]  /*7510*/  FMUL R109, R109, R10.reuse ;  /* 0x0000000a6d6d7220 */ /* 0x080fe20000400000 */
[----:B------:R-:W-:Y:S01]  /*7520*/  LOP3.LUT R67, R67, 0xffff, RZ, 0xc0, !PT ;  /* 0x0000ffff43437812 */ /* 0x000fe200078ec0ff */
[-C--:B------:R-:W-:Y:S01]  /*7530*/  FMUL R112, R112, R10.reuse ;  /* 0x0000000a70707220 */ /* 0x080fe20000400000 */
[----:B------:R-:W-:Y:S01]  /*7540*/  LOP3.LUT R75, R75, 0xffff, RZ, 0xc0, !PT ;  /* 0x0000ffff4b4b7812 */ /* 0x000fe200078ec0ff */
[----:B------:R-:W-:Y:S01]  /*7550*/  IMAD.SHL.U32 R59, R59, 0x1000000, RZ ;  /* 0x010000003b3b7824 */ /* 0x000fe200078e00ff */
[----:B------:R-:W-:Y:S01]  /*7560*/  LOP3.LUT R13, R13, 0xffff, RZ, 0xc0, !PT ;  /* 0x0000ffff0d0d7812 */ /* 0x000fe200078ec0ff */
[----:B------:R-:W-:Y:S01]  /*7570*/  IMAD.SHL.U32 R67, R67, 0x1000000, RZ ;  /* 0x0100000043437824 */ /* 0x000fe200078e00ff */
[----:B------:R-:W-:Y:S01]  /*7580*/  LOP3.LUT R14, R14, 0xff0000, R35, 0xf8, !PT ;  /* 0x00ff00000e0e7812 */ /* 0x000fe200078ef823 */
[----:B------:R-:W-:Y:S01]  /*7590*/  IMAD.SHL.U32 R75, R75, 0x1000000, RZ ;  /* 0x010000004b4b7824 */ /* 0x000fe200078e00ff */
[----:B------:R-:W-:Y:S01]  /*75a0*/  LOP3.LUT R46, R46, 0xffff, RZ, 0xc0, !PT ;  /* 0x0000ffff2e2e7812 */ /* 0x000fe200078ec0ff */
[----:B------:R-:W-:Y:S01]  /*75b0*/  IMAD.SHL.U32 R13, R13, 0x1000000, RZ ;  /* 0x010000000d0d7824 */ /* 0x000fe200078e00ff */
[----:B------:R-:W-:Y:S01]  /*75c0*/  LOP3.LUT R27, R48, 0xff0000, R27, 0xf8, !PT ;  /* 0x00ff0000301b7812 */ /* 0x000fe200078ef81b */
[-C--:B------:R-:W-:Y:S01]  /*75d0*/  FMUL R113, R113, R10.reuse ;  /* 0x0000000a71717220 */ /* 0x080fe20000400000 */
[----:B------:R-:W-:Y:S01]  /*75e0*/  SHF.L.U32 R77, R77, 0x10, RZ ;  /* 0x000000104d4d7819 */ /* 0x000fe200000006ff */
[----:B------:R-:W-:Y:S01]  /*75f0*/  IMAD.SHL.U32 R46, R46, 0x1000000, RZ ;  /* 0x010000002e2e7824 */ /* 0x000fe200078e00ff */
[----:B------:R-:W-:Y:S01]  /*7600*/  LOP3.LUT R73, R73, 0xffff, RZ, 0xc0, !PT ;  /* 0x0000ffff49497812 */ /* 0x000fe200078ec0ff */
[-C--:B------:R-:W-:Y:S01]  /*7610*/  FMUL R116, R116, R10.reuse ;  /* 0x0000000a74747220 */ /* 0x080fe20000400000 */
[----:B------:R-:W-:Y:S01]  /*7620*/  LOP3.LUT R72, R72, 0xffff, RZ, 0xc0, !PT ;  /* 0x0000ffff48487812 */ /* 0x000fe200078ec0ff */
[-C--:B------:R-:W-:Y:S01]  /*7630*/  FMUL R117, R117, R10.reuse ;  /* 0x0000000a75757220 */ /* 0x080fe20000400000 */
[----:B------:R-:W-:Y:S01]  /*7640*/  PRMT R84, R85, 0x7604, R84 ;  /* 0x0000760455547816 */ /* 0x000fe20000000054 */
[-C--:B------:R-:W-:Y:S01]  /*7650*/  FMUL R88, R88, R10.reuse ;  /* 0x0000000a58587220 */ /* 0x080fe20000400000 */
[----:B------:R-:W-:Y:S01]  /*7660*/  LOP3.LUT R17, R74, 0xff0000, R17, 0xf8, !PT ;  /* 0x00ff00004a117812 */ /* 0x000fe200078ef811 */
[-C--:B------:R-:W-:Y:S01]  /*7670*/  FMUL R89, R89, R10.reuse ;  /* 0x0000000a59597220 */ /* 0x080fe20000400000 */
[----:B------:R-:W-:Y:S01]  /*7680*/  LOP3.LUT R19, R20, R19, RZ, 0xfc, !PT ;  /* 0x0000001314137212 */ /* 0x000fe200078efcff */
[----:B------:R-:W-:Y:S01]  /*7690*/  IMAD.SHL.U32 R20, R63, 0x1000000, RZ ;  /* 0x010000003f147824 */ /* 0x000fe200078e00ff */
[----:B------:R-:W-:Y:S01]  /*76a0*/  LOP3.LUT R33, R33, 0xff0000, R62, 0xf8, !PT ;  /* 0x00ff000021217812 */ /* 0x000fe200078ef83e */
[-C--:B------:R-:W-:Y:S01]  /*76b0*/  FMUL R92, R92, R10.reuse ;  /* 0x0000000a5c5c7220 */ /* 0x080fe20000400000 */
[----:B------:R-:W-:Y:S01]  /*76c0*/  LOP3.LUT R14, R14, R21, RZ, 0xfc, !PT ;  /* 0x000000150e0e7212 */ /* 0x000fe200078efcff */
[-C--:B------:R-:W-:Y:S01]  /*76d0*/  FMUL R93, R93, R10.reuse ;  /* 0x0000000a5d5d7220 */ /* 0x080fe20000400000 */
[----:B------:R-:W-:Y:S01]  /*76e0*/  FSETP.GEU.AND P3, PT, R11, -126, PT ;  /* 0xc2fc00000b00780b */ /* 0x000fe20003f6e000 */
[-C--:B------:R-:W-:Y:S01]  /*76f0*/  FMUL R96, R96, R10.reuse ;  /* 0x0000000a60607220 */ /* 0x080fe20000400000 */
[----:B------:R-:W-:Y:S01]  /*7700*/  LOP3.LUT R56, R56, 0xff0000, R71, 0xf8, !PT ;  /* 0x00ff000038387812 */ /* 0x000fe200078ef847 */
[-C--:B------:R-:W-:Y:S01]  /*7710*/  FMUL R97, R97, R10.reuse ;  /* 0x0000000a61617220 */ /* 0x080fe20000400000 */
[----:B------:R-:W-:Y:S01]  /*7720*/  LOP3.LUT R26, R26, 0xff0000, R77, 0xf8, !PT ;  /* 0x00ff00001a1a7812 */ /* 0x000fe200078ef84d */
[----:B------:R-:W-:Y:S01]  /*7730*/  FMUL R100, R100, R10 ;  /* 0x0000000a64647220 */ /* 0x000fe20000400000 */
[----:B------:R-:W-:Y:S01]  /*7740*/  LOP3.LUT R50, R23, R50, RZ, 0xfc, !PT ;  /* 0x0000003217327212 */ /* 0x000fe200078efcff */
[----:B------:R-:W-:Y:S01]  /*7750*/  IMAD.MOV.U32 R23, RZ, RZ, 0x3021 ;  /* 0x00003021ff177424 */ /* 0x000fe200078e00ff */
[----:B------:R-:W-:Y:S01]  /*7760*/  SHF.L.U32 R73, R73, 0x18, RZ ;  /* 0x0000001849497819 */ /* 0x000fe200000006ff */
[----:B------:R-:W-:Y:S01]  /*7770*/  FMUL R101, R101, R10 ;  /* 0x0000000a65657220 */ /* 0x000fe20000400000 */
[----:B------:R-:W-:Y:S01]  /*7780*/  LOP3.LUT R18, R27, R18, RZ, 0xfc, !PT ;  /* 0x000000121b127212 */ /* 0x000fe200078efcff */
[----:B------:R-:W-:Y:S01]  /*7790*/  IMAD.MOV.U32 R27, RZ, RZ, 0x2130 ;  /* 0x00002130ff1b7424 */ /* 0x000fe200078e00ff */
[----:B------:R-:W-:Y:S01]  /*77a0*/  SHF.L.U32 R21, R72, 0x18, RZ ;  /* 0x0000001848157819 */ /* 0x000fe200000006ff */
[----:B------:R-:W-:Y:S01]  /*77b0*/  @!P3 FMUL R11, R11, 0.5 ;  /* 0x3f0000000b0bb820 */ /* 0x000fe20000400000 */
[----:B------:R-:W-:-:S02]  /*77c0*/  LOP3.LUT R43, R84, 0xff0000, R43, 0xf8, !PT ;  /* 0x00ff0000542b7812 */ /* 0x000fc400078ef82b */
[----:B------:R-:W-:Y:S02]  /*77d0*/  LOP3.LUT R17, R17, R30, RZ, 0xfc, !PT ;  /* 0x0000001e11117212 */ /* 0x000fe400078efcff */
[----:B------:R-:W-:Y:S01]  /*77e0*/  LOP3.LUT R33, R33, R20, RZ, 0xfc, !PT ;  /* 0x0000001421217212 */ /* 0x000fe200078efcff */
[----:B------:R-:W1:Y:S01]  /*77f0*/  MUFU.EX2 R11, R11 ;  /* 0x0000000b000b7308 */ /* 0x000e620000000800 */
[----:B------:R-:W-:Y:S02]  /*7800*/  LOP3.LUT R22, R22, R59, RZ, 0xfc, !PT ;  /* 0x0000003b16167212 */ /* 0x000fe400078efcff */
[----:B------:R-:W-:Y:S02]  /*7810*/  LOP3.LUT R24, R24, R67, RZ, 0xfc, !PT ;  /* 0x0000004318187212 */ /* 0x000fe400078efcff */
[----:B------:R-:W-:Y:S02]  /*7820*/  LOP3.LUT R73, R44, R73, RZ, 0xfc, !PT ;  /* 0x000000492c497212 */ /* 0x000fe400078efcff */
[----:B------:R-:W-:-:S02]  /*7830*/  LOP3.LUT R75, R52, R75, RZ, 0xfc, !PT ;  /* 0x0000004b344b7212 */ /* 0x000fc400078efcff */
[----:B------:R-:W-:Y:S02]  /*7840*/  LOP3.LUT R13, R56, R13, RZ, 0xfc, !PT ;  /* 0x0000000d380d7212 */ /* 0x000fe400078efcff */
[----:B------:R-:W-:Y:S02]  /*7850*/  LOP3.LUT R26, R26, R21, RZ, 0xfc, !PT ;  /* 0x000000151a1a7212 */ /* 0x000fe400078efcff */
[----:B------:R-:W-:Y:S02]  /*7860*/  SEL R20, R16, R25, P4 ;  /* 0x0000001910147207 */ /* 0x000fe40002000000 */
[----:B------:R-:W-:Y:S02]  /*7870*/  LOP3.LUT R43, R43, R46, RZ, 0xfc, !PT ;  /* 0x0000002e2b2b7212 */ /* 0x000fe400078efcff */
[----:B------:R-:W-:Y:S01]  /*7880*/  SEL R15, R12, R17, P4 ;  /* 0x000000110c0f7207 */ /* 0x000fe20002000000 */
[----:B-1----:R-:W-:Y:S01]  /*7890*/  @!P3 FMUL R11, R11, R11 ;  /* 0x0000000b0b0bb220 */ /* 0x002fe20000400000 */
[----:B------:R-:W-:-:S02]  /*78a0*/  SEL R25, R25, R16, P4 ;  /* 0x0000001019197207 */ /* 0x000fc40002000000 */
[----:B------:R-:W-:Y:S01]  /*78b0*/  SEL R12, R17, R12, P4 ;  /* 0x0000000c110c7207 */ /* 0x000fe20002000000 */
[----:B------:R-:W-:-:S01]  /*78c0*/  FFMA R8, R11, R8, R80 ;  /* 0x000000080b087223 */ /* 0x000fc20000000050 */
[-C--:B------:R-:W-:Y:S01]  /*78d0*/  SHF.R.U32.HI R16, RZ, R0.reuse, R23 ;  /* 0x00000000ff107219 */ /* 0x080fe20000011617 */
[-C--:B------:R-:W-:Y:S01]  /*78e0*/  FMUL R154, R154, R11.reuse ;  /* 0x0000000b9a9a7220 */ /* 0x080fe20000400000 */
[----:B------:R-:W-:Y:S01]  /*78f0*/  SHF.R.U32.HI R29, RZ, R0, R27 ;  /* 0x00000000ff1d7219 */ /* 0x000fe2000001161b */
[-C--:B------:R-:W-:Y:S01]  /*7900*/  FMUL R155, R155, R11.reuse ;  /* 0x0000000b9b9b7220 */ /* 0x080fe20000400000 */
[----:B------:R-:W-:Y:S01]  /*7910*/  SEL R17, R19, R14, P4 ;  /* 0x0000000e13117207 */ /* 0x000fe20002000000 */
[----:B------:R-:W-:Y:S01]  /*7920*/  FMUL R158, R158, R11 ;  /* 0x0000000b9e9e7220 */ /* 0x000fe20000400000 */
[----:B------:R-:W-:Y:S01]  /*7930*/  SEL R14, R14, R19, P4 ;  /* 0x000000130e0e7207 */ /* 0x000fe20002000000 */
[-C--:B------:R-:W-:Y:S01]  /*7940*/  FMUL R159, R159, R11.reuse ;  /* 0x0000000b9f9f7220 */ /* 0x080fe20000400000 */
[----:B------:R-:W-:Y:S01]  /*7950*/  SEL R21, R33, R22, P4 ;  /* 0x0000001621157207 */ /* 0x000fe20002000000 */
[-C--:B------:R-:W-:Y:S01]  /*7960*/  FMUL R162, R162, R11.reuse ;  /* 0x0000000ba2a27220 */ /* 0x080fe20000400000 */
[----:B------:R-:W-:Y:S01]  /*7970*/  SEL R23, R73, R24, P4 ;  /* 0x0000001849177207 */ /* 0x000fe20002000000 */
[-C--:B------:R-:W-:Y:S01]  /*7980*/  FMUL R163, R163, R11.reuse ;  /* 0x0000000ba3a37220 */ /* 0x080fe20000400000 */
[----:B------:R-:W-:Y:S01]  /*7990*/  SEL R27, R75, R18, P4 ;  /* 0x000000124b1b7207 */ /* 0x000fe20002000000 */
[----:B------:R-:W-:Y:S01]  /*79a0*/  FMUL R166, R166, R11 ;  /* 0x0000000ba6a67220 */ /* 0x000fe20000400000 */
        /* <DEDUP_REMOVED lines=14> */
[----:B------:R-:W-:Y:S01]  /*7a90*/  LOP3.LUT R30, R16, 0xf, RZ, 0xc0, !PT ;  /* 0x0000000f101e7812 */ /* 0x000fe200078ec0ff */
[-C--:B------:R-:W-:Y:S01]  /*7aa0*/  FMUL R150, R150, R11.reuse ;  /* 0x0000000b96967220 */ /* 0x080fe20000400000 */
[----:B------:R-:W-:Y:S01]  /*7ab0*/  LOP3.LUT R29, R29, 0xf, RZ, 0xc0, !PT ;  /* 0x0000000f1d1d7812 */ /* 0x000fe200078ec0ff */
[-C--:B------:R-:W-:Y:S01]  /*7ac0*/  FMUL R151, R151, R11.reuse ;  /* 0x0000000b97977220 */ /* 0x080fe20000400000 */
[----:B------:R-:W-:Y:S01]  /*7ad0*/  SHF.L.U32 R26, R9, 0x1f, RZ ;  /* 0x0000001f091a7819 */ /* 0x000fe200000006ff */
[----:B------:R-:W-:Y:S01]  /*7ae0*/  SHFL.IDX PT, R15, R15, R30, 0x1c1f ;  /* 0x001c1f1e0f0f7589 */ /* 0x000fe200000e0000 */
[-C--:B------:R-:W-:Y:S01]  /*7af0*/  FMUL R122, R122, R11.reuse ;  /* 0x0000000b7a7a7220 */ /* 0x080fe20000400000 */
[-C--:B------:R-:W-:Y:S01]  /*7b00*/  FMUL R123, R123, R11.reuse ;  /* 0x0000000b7b7b7220 */ /* 0x080fe20000400000 */
[----:B------:R1:W2:Y:S01]  /*7b10*/  SYNCS.PHASECHK.TRANS64.TRYWAIT P2, [UR7+0x1e000], R26 ;  /* 0x01e0001aff0075a7 */ /* 0x0002a20008040147 */
[----:B------:R-:W-:Y:S01]  /*7b20*/  SHFL.IDX PT, R17, R17, R30, 0x1c1f ;  /* 0x001c1f1e11117589 */ /* 0x000fe200000e0000 */
[-C--:B------:R-:W-:Y:S01]  /*7b30*/  FMUL R126, R126, R11.reuse ;  /* 0x0000000b7e7e7220 */ /* 0x080fe20000400000 */
[-C--:B------:R-:W-:Y:S01]  /*7b40*/  FMUL R127, R127, R11.reuse ;  /* 0x0000000b7f7f7220 */ /* 0x080fe20000400000 */
[-C--:B------:R-:W-:Y:S01]  /*7b50*/  FMUL R130, R130, R11.reuse ;  /* 0x0000000b82827220 */ /* 0x080fe20000400000 */
        /* <DEDUP_REMOVED lines=24> */
[----:B------:R-:W3:Y:S01]  /*7ce0*/  SHFL.IDX PT, R12, R12, R29, 0x1c1f ;  /* 0x001c1f1d0c0c7589 */ /* 0x000ee200000e0000 */
[----:B------:R-:W-:-:S03]  /*7cf0*/  FMUL R103, R103, R11 ;  /* 0x0000000b67677220 */ /* 0x000fc60000400000 */
[----:B------:R-:W4:Y:S04]  /*7d00*/  SHFL.IDX PT, R14, R14, R29, 0x1c1f ;  /* 0x001c1f1d0e0e7589 */ /* 0x000f2800000e0000 */
[----:B------:R-:W5:Y:S04]  /*7d10*/  SHFL.IDX PT, R16, R43, R29, 0x1c1f ;  /* 0x001c1f1d2b107589 */ /* 0x000f6800000e0000 */
[----:B------:R-:W1:Y:S04]  /*7d20*/  SHFL.IDX PT, R25, R25, R29, 0x1c1f ;  /* 0x001c1f1d19197589 */ /* 0x000e6800000e0000 */
[----:B------:R-:W2:Y:S04]  /*7d30*/  SHFL.IDX PT, R22, R22, R29, 0x1c1f ;  /* 0x001c1f1d16167589 */ /* 0x000ea800000e0000 */
[----:B------:R-:W2:Y:S04]  /*7d40*/  SHFL.IDX PT, R24, R24, R29, 0x1c1f ;  /* 0x001c1f1d18187589 */ /* 0x000ea800000e0000 */
[----:B------:R-:W2:Y:S01]  /*7d50*/  SHFL.IDX PT, R18, R18, R29, 0x1c1f ;  /* 0x001c1f1d12127589 */ /* 0x000ea200000e0000 */
[----:B---3--:R-:W-:-:S02]  /*7d60*/  PRMT R32, R15, R6, R12 ;  /* 0x000000060f207216 */ /* 0x008fc4000000000c */
[-C--:B------:R-:W-:Y:S01]  /*7d70*/  PRMT R33, R15, R5.reuse, R12 ;  /* 0x000000050f217216 */ /* 0x080fe2000000000c */
[----:B------:R-:W3:Y:S01]  /*7d80*/  SHFL.IDX PT, R13, R13, R29, 0x1c1f ;  /* 0x001c1f1d0d0d7589 */ /* 0x000ee200000e0000 */
[CCC-:B----4-:R-:W-:Y:S02]  /*7d90*/  PRMT R34, R17.reuse, R6.reuse, R14.reuse ;  /* 0x0000000611227216 */ /* 0x1d0fe4000000000e */
[-C--:B------:R-:W-:Y:S02]  /*7da0*/  PRMT R35, R17, R5.reuse, R14 ;  /* 0x0000000511237216 */ /* 0x080fe4000000000e */
[CCC-:B-----5:R-:W-:Y:S02]  /*7db0*/  PRMT R36, R19.reuse, R6.reuse, R16.reuse ;  /* 0x0000000613247216 */ /* 0x1e0fe40000000010 */
[----:B------:R-:W-:Y:S02]  /*7dc0*/  PRMT R37, R19, R5, R16 ;  /* 0x0000000513257216 */ /* 0x000fe40000000010 */
[----:B-1----:R-:W-:-:S02]  /*7dd0*/  PRMT R38, R20, R6, R25 ;  /* 0x0000000614267216 */ /* 0x002fc40000000019 */
[-C--:B------:R-:W-:Y:S02]  /*7de0*/  PRMT R39, R20, R5.reuse, R25 ;  /* 0x0000000514277216 */ /* 0x080fe40000000019 */
[CCC-:B--2---:R-:W-:Y:S02]  /*7df0*/  PRMT R40, R21.reuse, R6.reuse, R22.reuse ;  /* 0x0000000615287216 */ /* 0x1c4fe40000000016 */
[-C--:B------:R-:W-:Y:S02]  /*7e00*/  PRMT R41, R21, R5.reuse, R22 ;  /* 0x0000000515297216 */ /* 0x080fe40000000016 */
[CCC-:B------:R-:W-:Y:S02]  /*7e10*/  PRMT R42, R23.reuse, R6.reuse, R24.reuse ;  /* 0x00000006172a7216 */ /* 0x1c0fe40000000018 */
[----:B------:R-:W-:Y:S02]  /*7e20*/  PRMT R43, R23, R5, R24 ;  /* 0x00000005172b7216 */ /* 0x000fe40000000018 */
[----:B------:R-:W-:-:S02]  /*7e30*/  PRMT R44, R27, R6, R18 ;  /* 0x000000061b2c7216 */ /* 0x000fc40000000012 */
[-C--:B------:R-:W-:Y:S02]  /*7e40*/  PRMT R45, R27, R5.reuse, R18 ;  /* 0x000000051b2d7216 */ /* 0x080fe40000000012 */
[C-C-:B---3--:R-:W-:Y:S02]  /*7e50*/  PRMT R46, R28.reuse, R6, R13.reuse ;  /* 0x000000061c2e7216 */ /* 0x148fe4000000000d */
[----:B------:R-:W-:Y:S01]  /*7e60*/  PRMT R47, R28, R5, R13 ;  /* 0x000000051c2f7216 */ /* 0x000fe2000000000d */
[----:B------:R-:W-:Y:S06]  /*7e70*/  @!P0 BRA `(.L_x_27) ;  /* 0x0000000000048947 */ /* 0x000fec0003800000 */
[----:B------:R-:W-:Y:S01]  /*7e80*/  BPT.TRAP 0x1 ;  /* 0x000000040000795c */ /* 0x000fe20000300000 */
.L_x_27:
[----:B------:R-:W-:Y:S05]  /*7e90*/  @P2 BRA `(.L_x_28) ;  /* 0x0000000000082947 */ /* 0x000fea0003800000 */
[----:B------:R-:W1:Y:S02]  /*7ea0*/  SYNCS.PHASECHK.TRANS64.TRYWAIT P2, [UR7+0x1e000], R26 ;  /* 0x01e0001aff0075a7 */ /* 0x000e640008040147 */
[----:B-1----:R-:W-:Y:S05]  /*7eb0*/  @!P2 BRA `(.L_x_29) ;  /* 0x0000004000b4a947 */ /* 0x002fea0003800000 */
.L_x_28:
[----:B------:R-:W-:Y:S01]  /*7ec0*/  UIMAD UR10, UR5, 0x500, UR6 ;  /* 0x00000500050a78a4 */ /* 0x000fe2000f8e0206 */
[----:B------:R-:W-:Y:S01]  /*7ed0*/  WARPGROUP.ARRIVE ;  /* 0x00000000000079c5 */ /* 0x000fe20000000000 */
[----:B------:R-:W-:Y:S01]  /*7ee0*/  UMOV UR11, 0x40000040 ;  /* 0x40000040000b7882 */ /* 0x000fe20000000000 */
[----:B------:R-:W-:Y:S01]  /*7ef0*/  UMOV UR15, 0x40000040 ;  /* 0x40000040000f7882 */ /* 0x000fe20000000000 */
[----:B------:R-:W-:Y:S02]  /*7f00*/  UIADD3 UR14, UR10, 0x100, URZ ;  /* 0x000001000a0e7890 */ /* 0x000fe4000fffe03f */
[----:B------:R-:W-:Y:S01]  /*7f10*/  UIADD3 UR18, UR10, 0x200, URZ ;  /* 0x000002000a127890 */ /* 0x000fe2000fffe03f */
[----:B------:R-:W-:Y:S02]  /*7f20*/  UMOV UR19, 0x40000040 ;  /* 0x4000004000137882 */ /* 0x000fe40000000000 */
[----:B------:R-:W-:Y:S01]  /*7f30*/  QGMMA.64x32x32.F32.E4M3.E4M3 R152, R32, gdesc[UR8], R152, gsb0 ;  /* 0x0060000820987df3 */ /* 0x000fe20008000898 */
[----:B------:R-:W-:Y:S01]  /*7f40*/  UIADD3 UR22, UR10, 0x300, URZ ;  /* 0x000003000a167890 */ /* 0x000fe2000fffe03f */
[----:B------:R-:W-:Y:S01]  /*7f50*/  UMOV UR23, 0x40000040 ;  /* 0x4000004000177882 */ /* 0x000fe20000000000 */
[----:B------:R-:W-:Y:S01]  /*7f60*/  UIADD3 UR26, UR10, 0x400, URZ ;  /* 0x000004000a1a7890 */ /* 0x000fe2000fffe03f */
[----:B------:R-:W-:Y:S01]  /*7f70*/  UMOV UR27, 0x40000040 ;  /* 0x40000040001b7882 */ /* 0x000fe20000000000 */
[----:B------:R-:W-:Y:S01]  /*7f80*/  UMOV UR11, 0x40000040 ;  /* 0x40000040000b7882 */ /* 0x000fe20000000000 */
[----:B------:R-:W-:-:S02]  /*7f90*/  WARPGROUP.DEPBAR.LE gsb0, 0x0 ;  /* 0x00008000000079c5 */ /* 0x000fc40000010000 */
        /* <DEDUP_REMOVED lines=69> */
[----:B------:R-:W-:Y:S01]  /*83f0*/  UIADD3 UR10, UR10, 0x406, URZ ;  /* 0x000004060a0a7890 */ /* 0x000fe2000fffe03f */
        /* <DEDUP_REMOVED lines=18> */
.L_x_30:
[----:B------:R-:W-:-:S04]  /*8520*/  ULEA UR7, UR4, UR36, 0x3 ;  /* 0x0000002404077291 */ /* 0x000fc8000f8e183f */
[----:B------:R-:W-:-:S04]  /*8530*/  UIADD3 UR7, UR7, 0x1e028, URZ ;  /* 0x0001e02807077890 */ /* 0x000fc8000fffe03f */
[----:B------:R-:W-:-:S09]  /*8540*/  UPRMT UR7, URZ, 0x654, UR7 ;  /* 0x000006543f077896 */ /* 0x000fd20008000007 */
[----:B------:R-:W-:Y:S01]  /*8550*/  SYNCS.ARRIVE.TRANS64.RED.A1T0 RZ, [UR7], RZ ;  /* 0x000000ffffff79a7 */ /* 0x000fe20008100407 */
[----:B------:R-:W-:Y:S05]  /*8560*/  @P1 BRA `(.L_x_31) ;  /* 0x0000000000041947 */ /* 0x000fea0003800000 */
[----:B------:R-:W-:Y:S01]  /*8570*/  BPT.TRAP 0x1 ;  /* 0x000000040000795c */ /* 0x000fe20000300000 */
.L_x_31:
[----:B------:R-:W-:-:S04]  /*8580*/  UIADD3 UR4, UR4, 0x1, URZ ;  /* 0x0000000104047890 */ /* 0x000fc8000fffe03f */
[----:B------:R-:W-:-:S04]  /*8590*/  UISETP.NE.AND UP0, UPT, UR4, 0x5, UPT ;  /* 0x000000050400788c */ /* 0x000fc8000bf05270 */
[----:B------:R-:W-:Y:S01]  /*85a0*/  USEL UR7, UR4, URZ, UP0 ;  /* 0x0000003f04077287 */ /* 0x000fe20008000000 */
[----:B------:R-:W-:Y:S11]  /*85b0*/  @!P0 BRA `(.L_x_32) ;  /* 0x0000000000048947 */ /* 0x000ff60003800000 */
[----:B------:R-:W-:Y:S01]  /*85c0*/  BPT.TRAP 0x1 ;  /* 0x000000040000795c */ /* 0x000fe20000300000 */
.L_x_32:
[----:B------:R-:W-:-:S04]  /*85d0*/  ULEA UR4, UR7, UR36, 0x3 ;  /* 0x0000002407047291 */ /* 0x000fc8000f8e183f */
[----:B------:R-:W-:-:S04]  /*85e0*/  UIADD3 UR4, UR4, 0x1e028, URZ ;  /* 0x0001e02804047890 */ /* 0x000fc8000fffe03f */
[----:B------:R-:W-:-:S09]  /*85f0*/  UPRMT UR4, URZ, 0x654, UR4 ;  /* 0x000006543f047896 */ /* 0x000fd20008000004 */
[----:B------:R-:W-:Y:S01]  /*8600*/  SYNCS.ARRIVE.TRANS64.RED.A1T0 RZ, [UR4], RZ ;  /* 0x000000ffffff79a7 */ /* 0x000fe20008100404 */
[----:B------:R-:W-:Y:S05]  /*8610*/  @P1 BRA `(.L_x_33) ;  /* 0x0000000000041947 */ /* 0x000fea0003800000 */
[----:B------:R-:W-:Y:S01]  /*8620*/  BPT.TRAP 0x1 ;  /* 0x000000040000795c */ /* 0x000fe20000300000 */
.L_x_33:
[----:B------:R-:W-:Y:S01]  /*8630*/  UIADD3 UR5, UR5, 0x1, URZ ;  /* 0x0000000105057890 */ /* 0x000fe2000fffe03f */
[C---:B------:R-:W-:Y:S01]  /*8640*/  ISETP.GT.AND P2, PT, R2.reuse, 0x2, PT ;  /* 0x000000020200780c */ /* 0x040fe20003f44270 */
[----:B------:R-:W-:Y:S01]  /*8650*/  UIADD3 UR4, UR7, 0x1, URZ ;  /* 0x0000000107047890 */ /* 0x000fe2000fffe03f */
[----:B------:R-:W-:Y:S01]  /*8660*/  VIADD R2, R2, 0xffffffff ;  /* 0xffffffff02027836 */ /* 0x000fe20000000000 */
[----:B------:R-:W-:Y:S01]  /*8670*/  UISETP.NE.AND UP2, UPT, UR5, 0x5, UPT ;  /* 0x000000050500788c */ /* 0x000fe2000bf45270 */
[----:B------:R-:W-:Y:S01]  /*8680*/  MOV R13, R3 ;  /* 0x00000003000d7202 */ /* 0x000fe20000000f00 */
[----:B------:R-:W-:Y:S01]  /*8690*/  UISETP.NE.AND UP0, UPT, UR4, 0x5, UPT ;  /* 0x000000050400788c */ /* 0x000fe2000bf05270 */
[----:B-1----:R-:W-:Y:S01]  /*86a0*/  IMAD.MOV.U32 R11, RZ, RZ, R4 ;  /* 0x000000ffff0b7224 */ /* 0x002fe200078e0004 */
[----:B------:R-:W-:Y:S02]  /*86b0*/  USEL UR7, URZ, 0x1, UP2 ;  /* 0x000000013f077887 */ /* 0x000fe40009000000 */
[----:B------:R-:W-:-:S02]  /*86c0*/  USEL UR4, UR4, URZ, UP0 ;  /* 0x0000003f04047287 */ /* 0x000fc40008000000 */
[----:B------:R-:W-:Y:S02]  /*86d0*/  USEL UR5, UR5, URZ, UP2 ;  /* 0x0000003f05057287 */ /* 0x000fe40009000000 */
[----:B------:R-:W-:Y:S01]  /*86e0*/  LOP3.LUT R9, R9, UR7, RZ, 0x3c, !PT ;  /* 0x0000000709097c12 */ /* 0x000fe2000f8e3cff */
[----:B------:R-:W-:Y:S09]  /*86f0*/  @P2 BRA `(.L_x_34) ;  /* 0xffffffc000b42947 */ /* 0x000ff2000383ffff */
.L_x_23:
[----:B------:R-:W1:Y:S01]  /*8700*/  SHFL.BFLY PT, R0, R7, 0x1, 0x1f ;  /* 0x0c201f0007007f89 */ /* 0x000e6200000e0000 */
[----:B------:R-:W-:Y:S01]  /*8710*/  BSSY B0, `(.L_x_35) ;  /* 0x0000023000007945 */ /* 0x000fe20003800000 */
[----:B------:R-:W-:Y:S01]  /*8720*/  IMAD.MOV.U32 R10, RZ, RZ, 0x3f800000 ;  /* 0x3f800000ff0a7424 */ /* 0x000fe200078e00ff */
[----:B------:R-:W-:Y:S01]  /*8730*/  MOV R6, 0x3f800000 ;  /* 0x3f80000000067802 */ /* 0x000fe20000000f00 */
[----:B------:R-:W2:Y:S01]  /*8740*/  SHFL.BFLY PT, R5, R8, 0x1, 0x1f ;  /* 0x0c201f0008057f89 */ /* 0x000ea200000e0000 */
[----:B------:R-:W-:Y:S02]  /*8750*/  IMAD.MOV.U32 R11, RZ, RZ, 0x7f800000 ;  /* 0x7f800000ff0b7424 */ /* 0x000fe400078e00ff */
[----:B-1----:R-:W-:Y:S01]  /*8760*/  FADD R0, R0, R7 ;  /* 0x0000000700007221 */ /* 0x002fe20000000000 */
[----:B--2---:R-:W-:-:S04]  /*8770*/  FADD R14, R5, R8 ;  /* 0x00000008050e7221 */ /* 0x004fc80000000000 */
[----:B------:R-:W1:Y:S04]  /*8780*/  SHFL.BFLY PT, R9, R0, 0x2, 0x1f ;  /* 0x0c401f0000097f89 */ /* 0x000e6800000e0000 */
[----:B------:R-:W2:Y:S01]  /*8790*/  SHFL.BFLY PT, R15, R14, 0x2, 0x1f ;  /* 0x0c401f000e0f7f89 */ /* 0x000ea200000e0000 */
[C---:B-1----:R-:W-:Y:S01]  /*87a0*/  FSETP.NE.AND P0, PT, R0.reuse, -R9, PT ;  /* 0x800000090000720b */ /* 0x042fe20003f05000 */
[----:B------:R-:W-:Y:S01]  /*87b0*/  FADD R2, R0, R9 ;  /* 0x0000000900027221 */ /* 0x000fe20000000000 */
[----:B------:R-:W-:Y:S02]  /*87c0*/  IMAD.MOV.U32 R9, RZ, RZ, 0x7f800000 ;  /* 0x7f800000ff097424 */ /* 0x000fe400078e00ff */
[----:B--2---:R-:W-:-:S09]  /*87d0*/  FADD R5, R14, R15 ;  /* 0x0000000f0e057221 */ /* 0x004fd20000000000 */
[----:B------:R-:W-:Y:S05]  /*87e0*/  @!P0 BRA `(.L_x_36) ;  /* 0x0000000000548947 */ /* 0x000fea0003800000 */
[----:B------:R-:W-:Y:S01]  /*87f0*/  VIADD R0, R2, 0x1800000 ;  /* 0x0180000002007836 */ /* 0x000fe20000000000 */
[----:B------:R-:W-:Y:S04]  /*8800*/  BSSY B1, `(.L_x_37) ;  /* 0x000000c000017945 */ /* 0x000fe80003800000 */
[----:B------:R-:W-:-:S04]  /*8810*/  LOP3.LUT R0, R0, 0x7f800000, RZ, 0xc0, !PT ;  /* 0x7f80000000007812 */ /* 0x000fc800078ec0ff */
[----:B------:R-:W-:-:S13]  /*8820*/  ISETP.GT.U32.AND P0, PT, R0, 0x1ffffff, PT ;  /* 0x01ffffff0000780c */ /* 0x000fda0003f04070 */
[----:B------:R-:W-:Y:S05]  /*8830*/  @P0 BRA `(.L_x_38) ;  /* 0x0000000000100947 */ /* 0x000fea0003800000 */
[----:B------:R-:W-:-:S07]  /*8840*/  MOV R12, 0x8860 ;  /* 0x00008860000c7802 */ /* 0x000fce0000000f00 */
[----:B------:R-:W-:Y:S05]  /*8850*/  CALL.REL.NOINC `($__internal_0_$__cuda_sm20_rcp_rn_f32_slowpath) ;  /* 0x0000003800f47944 */ /* 0x000fea0003c00000 */
[----:B------:R-:W-:Y:S01]  /*8860*/  IMAD.MOV.U32 R6, RZ, RZ, R0 ;  /* 0x000000ffff067224 */ /* 0x000fe200078e0000 */
[----:B------:R-:W-:Y:S06]  /*8870*/  BRA `(.L_x_39) ;  /* 0x0000000000107947 */ /* 0x000fec0003800000 */
.L_x_38:
[----:B------:R-:W1:Y:S02]  /*8880*/  MUFU.RCP R7, R2 ;  /* 0x0000000200077308 */ /* 0x000e640000001000 */
[----:B-1----:R-:W-:-:S04]  /*8890*/  FFMA R0, R2, R7, -1 ;  /* 0xbf80000002007423 */ /* 0x002fc80000000007 */
[----:B------:R-:W-:-:S04]  /*88a0*/  FADD.FTZ R0, -R0, -RZ ;  /* 0x800000ff00007221 */ /* 0x000fc80000010100 */
[----:B------:R-:W-:-:S07]  /*88b0*/  FFMA R6, R7, R0, R7 ;  /* 0x0000000007067223 */ /* 0x000fce0000000007 */
.L_x_39:
[----:B------:R-:W-:Y:S05]  /*88c0*/  BSYNC B1 ;  /* 0x0000000000017941 */ /* 0x000fea0003800000 */
.L_x_37:
[----:B------:R-:W-:Y:S01]  /*88d0*/  FSETP.GEU.AND P0, PT, |R2|, 1.175494350822287508e-38, PT ;  /* 0x008000000200780b */ /* 0x000fe20003f0e200 */
[----:B------:R-:W-:-:S12]  /*88e0*/  ULDC UR4, c[0x0][0x600] ;  /* 0x0001800000047ab9 */ /* 0x000fd80000000800 */
[----:B------:R-:W-:-:S04]  /*88f0*/  @!P0 FMUL R2, R2, 16777216 ;  /* 0x4b80000002028820 */ /* 0x000fc80000400000 */
[----:B------:R-:W1:Y:S02]  /*8900*/  MUFU.LG2 R0, R2 ;  /* 0x0000000200007308 */ /* 0x000e640000000c00 */
[----:B-1----:R-:W-:-:S04]  /*8910*/  @!P0 FADD R0, R0, -24 ;  /* 0xc1c0000000008421 */ /* 0x002fc80000000000 */
[----:B------:R-:W-:-:S04]  /*8920*/  FMUL R0, R0, 0.69314718246459960938 ;  /* 0x3f31721800007820 */ /* 0x000fc80000400000 */
[----:B------:R-:W-:-:S07]  /*8930*/  FFMA R11, R3, UR4, R0 ;  /* 0x00000004030b7c23 */ /* 0x000fce0008000000 */
.L_x_36:
[----:B------:R-:W-:Y:S05]  /*8940*/  BSYNC B0 ;  /* 0x0000000000007941 */ /* 0x000fea0003800000 */
.L_x_35:
[----:B------:R-:W-:Y:S01]  /*8950*/  FSETP.NE.AND P0, PT, R14, -R15, PT ;  /* 0x8000000f0e00720b */ /* 0x000fe20003f05000 */
[----:B------:R-:W-:Y:S01]  /*8960*/  ULDC UR4, c[0x0][0x608] ;  /* 0x0001820000047ab9 */ /* 0x000fe20000000800 */
[----:B------:R-:W-:Y:S01]  /*8970*/  BSSY B0, `(.L_x_40) ;  /* 0x0000041000007945 */ /* 0x000fe20003800000 */
[----:B------:R-:W-:-:S04]  /*8980*/  FMUL R6, R6, UR4 ;  /* 0x0000000406067c20 */ /* 0x000fc80008400000 */
[-C--:B------:R-:W-:Y:S01]  /*8990*/  FMUL R152, R152, R6.reuse ;  /* 0x0000000698987220 */ /* 0x080fe20000400000 */
        /* <DEDUP_REMOVED lines=38> */
[----:B------:R-:W-:Y:S01]  /*8c00*/  FMUL R101, R101, R6 ;  /* 0x0000000665657220 */ /* 0x000fe20000400000 */
[----:B------:R-:W-:Y:S06]  /*8c10*/  @!P0 BRA `(.L_x_41) ;  /* 0x0000000000588947 */ /* 0x000fec0003800000 */
[----:B------:R-:W-:Y:S01]  /*8c20*/  IADD3 R0, R5, 0x1800000, RZ ;  /* 0x0180000005007810 */ /* 0x000fe20007ffe0ff */
[----:B------:R-:W-:Y:S03]  /*8c30*/  BSSY B1, `(.L_x_42) ;  /* 0x000000d000017945 */ /* 0x000fe60003800000 */
[----:B------:R-:W-:-:S04]  /*8c40*/  LOP3.LUT R0, R0, 0x7f800000, RZ, 0xc0, !PT ;  /* 0x7f80000000007812 */ /* 0x000fc800078ec0ff */
[----:B------:R-:W-:-:S13]  /*8c50*/  ISETP.GT.U32.AND P0, PT, R0, 0x1ffffff, PT ;  /* 0x01ffffff0000780c */ /* 0x000fda0003f04070 */
[----:B------:R-:W-:Y:S05]  /*8c60*/  @P0 BRA `(.L_x_43) ;  /* 0x0000000000140947 */ /* 0x000fea0003800000 */
[----:B------:R-:W-:Y:S01]  /*8c70*/  IMAD.MOV.U32 R2, RZ, RZ, R5 ;  /* 0x000000ffff027224 */ /* 0x000fe200078e0005 */
[----:B------:R-:W-:-:S07]  /*8c80*/  MOV R12, 0x8ca0 ;  /* 0x00008ca0000c7802 */ /* 0x000fce0000000f00 */
[----:B------:R-:W-:Y:S05]  /*8c90*/  CALL.REL.NOINC `($__internal_0_$__cuda_sm20_rcp_rn_f32_slowpath) ;  /* 0x0000003400e47944 */ /* 0x000fea0003c00000 */
[----:B------:R-:W-:Y:S01]  /*8ca0*/  IMAD.MOV.U32 R10, RZ, RZ, R0 ;  /* 0x000000ffff0a7224 */ /* 0x000fe200078e0000 */
[----:B------:R-:W-:Y:S06]  /*8cb0*/  BRA `(.L_x_44) ;  /* 0x0000000000107947 */ /* 0x000fec0003800000 */
.L_x_43:
[----:B------:R-:W1:Y:S02]  /*8cc0*/  MUFU.RCP R10, R5 ;  /* 0x00000005000a7308 */ /* 0x000e640000001000 */
[----:B-1----:R-:W-:-:S04]  /*8cd0*/  FFMA R0, R5, R10, -1 ;  /* 0xbf80000005007423 */ /* 0x002fc8000000000a */
[----:B------:R-:W-:-:S04]  /*8ce0*/  FADD.FTZ R3, -R0, -RZ ;  /* 0x800000ff00037221 */ /* 0x000fc80000010100 */
[----:B------:R-:W-:-:S07]  /*8cf0*/  FFMA R10, R10, R3, R10 ;  /* 0x000000030a0a7223 */ /* 0x000fce000000000a */
.L_x_44:
[----:B------:R-:W-:Y:S05]  /*8d00*/  BSYNC B1 ;  /* 0x0000000000017941 */ /* 0x000fea0003800000 */
.L_x_42:
[----:B------:R-:W-:Y:S01]  /*8d10*/  FSETP.GEU.AND P0, PT, |R5|, 1.175494350822287508e-38, PT ;  /* 0x008000000500780b */ /* 0x000fe20003f0e200 */
[----:B------:R-:W-:-:S12]  /*8d20*/  ULDC UR4, c[0x0][0x600] ;  /* 0x0001800000047ab9 */ /* 0x000fd80000000800 */
[----:B------:R-:W-:-:S04]  /*8d30*/  @!P0 FMUL R5, R5, 16777216 ;  /* 0x4b80000005058820 */ /* 0x000fc80000400000 */
[----:B------:R-:W1:Y:S02]  /*8d40*/  MUFU.LG2 R0, R5 ;  /* 0x0000000500007308 */ /* 0x000e640000000c00 */
[----:B-1----:R-:W-:-:S04]  /*8d50*/  @!P0 FADD R0, R0, -24 ;  /* 0xc1c0000000008421 */ /* 0x002fc80000000000 */
[----:B------:R-:W-:-:S04]  /*8d60*/  FMUL R9, R0, 0.69314718246459960938 ;  /* 0x3f31721800097820 */ /* 0x000fc80000400000 */
[----:B------:R-:W-:-:S07]  /*8d70*/  FFMA R9, R4, UR4, R9 ;  /* 0x0000000404097c23 */ /* 0x000fce0008000009 */
.L_x_41:
[----:B------:R-:W-:Y:S05]  /*8d80*/  BSYNC B0 ;  /* 0x0000000000007941 */ /* 0x000fea0003800000 */
.L_x_40:
[----:B------:R-:W-:Y:S01]  /*8d90*/  UIADD3 UR4, UR37, -0x1, URZ ;  /* 0xffffffff25047890 */ /* 0x000fe2000fffe03f */
[----:B------:R-:W1:Y:S01]  /*8da0*/  S2R R18, SR_TID.X ;  /* 0x0000000000127919 */ /* 0x000e620000002100 */
[----:B------:R-:W-:Y:S01]  /*8db0*/  ULDC UR5, c[0x0][0x608] ;  /* 0x0001820000057ab9 */ /* 0x000fe20000000800 */
[----:B------:R-:W-:Y:S01]  /*8dc0*/  ULDC.64 UR8, c[0x0][0x208] ;  /* 0x0000820000087ab9 */ /* 0x000fe20000000a00 */
[----:B------:R-:W-:Y:S02]  /*8dd0*/  FMUL R10, R10, UR5 ;  /* 0x000000050a0a7c20 */ /* 0x000fe40008400000 */
[----:B------:R-:W-:Y:S01]  /*8de0*/  ISETP.NE.AND P0, PT, RZ, UR4, PT ;  /* 0x00000004ff007c0c */ /* 0x000fe2000bf05270 */
[----:B------:R-:W-:Y:S01]  /*8df0*/  ULEA UR4, UR37, UR36, 0x3 ;  /* 0x0000002425047291 */ /* 0x000fe2000f8e183f */
[-C--:B------:R-:W-:Y:S01]  /*8e00*/  FMUL R23, R154, R10.reuse ;  /* 0x0000000a9a177220 */ /* 0x080fe20000400000 */
[-C--:B------:R-:W-:Y:S01]  /*8e10*/  FMUL R155, R155, R10.reuse ;  /* 0x0000000a9b9b7220 */ /* 0x080fe20000400000 */
[----:B------:R-:W-:Y:S01]  /*8e20*/  SEL R0, RZ, 0x1, P0 ;  /* 0x00000001ff007807 */ /* 0x000fe20000000000 */
[-C--:B------:R-:W-:Y:S01]  /*8e30*/  FMUL R25, R158, R10.reuse ;  /* 0x0000000a9e197220 */ /* 0x080fe20000400000 */
[-C--:B------:R-:W-:Y:S01]  /*8e40*/  FMUL R159, R159, R10.reuse ;  /* 0x0000000a9f9f7220 */ /* 0x080fe20000400000 */
[-C--:B------:R-:W-:Y:S01]  /*8e50*/  FMUL R27, R162, R10.reuse ;  /* 0x0000000aa21b7220 */ /* 0x080fe20000400000 */
[----:B------:R-:W-:Y:S01]  /*8e60*/  SHF.L.U32 R0, R0, 0x1f, RZ ;  /* 0x0000001f00007819 */ /* 0x000fe200000006ff */
[-C--:B------:R-:W-:Y:S01]  /*8e70*/  FMUL R163, R163, R10.reuse ;  /* 0x0000000aa3a37220 */ /* 0x080fe20000400000 */
[-C--:B------:R-:W-:Y:S01]  /*8e80*/  FMUL R29, R166, R10.reuse ;  /* 0x0000000aa61d7220 */ /* 0x080fe20000400000 */
[-C--:B------:R-:W-:Y:S01]  /*8e90*/  FMUL R167, R167, R10.reuse ;  /* 0x0000000aa7a77220 */ /* 0x080fe20000400000 */
[----:B------:R-:W2:Y:S01]  /*8ea0*/  SYNCS.PHASECHK.TRANS64.TRYWAIT P0, [UR4+0x1e098], R0 ;  /* 0x01e09800ff0075a7 */ /* 0x000ea20008000144 */
        /* <DEDUP_REMOVED lines=14> */
[----:B-1----:R-:W-:Y:S01]  /*8f90*/  LOP3.LUT P1, RZ, R18, 0x3, RZ, 0xc0, !PT ;  /* 0x0000000312ff7812 */ /* 0x002fe2000782c0ff */
[-C--:B------:R-:W-:Y:S01]  /*8fa0*/  FMUL R45, R134, R10.reuse ;  /* 0x0000000a862d7220 */ /* 0x080fe20000400000 */
[----:B------:R-:W-:Y:S01]  /*8fb0*/  FMUL R135, R135, R10 ;  /* 0x0000000a87877220 */ /* 0x000fe20000400000 */
[----:B------:R-:W-:Y:S01]  /*8fc0*/  LOP3.LUT R17, R18, 0x7f, RZ, 0xc0, !PT ;  /* 0x0000007f12117812 */ /* 0x000fe200078ec0ff */
[----:B--2---:R-:W-:Y:S09]  /*8fd0*/  @!P0 BRA `(.L_x_45) ;  /* 0x0000003000848947 */ /* 0x004ff20003800000 */
.L_x_100:
[----:B------:R-:W-:Y:S01]  /*8fe0*/  USHF.L.U32 UR42, UR42, 0x6, URZ ;  /* 0x000000062a2a7899 */ /* 0x000fe2000800063f */
[----:B------:R-:W-:Y:S01]  /*8ff0*/  BSSY B0, `(.L_x_46) ;  /* 0x0000018000007945 */ /* 0x000fe20003800000 */
[----:B------:R-:W-:Y:S02]  /*9000*/  SHF.R.U32.HI R18, RZ, 0x2, R18 ;  /* 0x00000002ff127819 */ /* 0x000fe40000011612 */
[----:B------:R-:W-:Y:S01]  /*9010*/  SHF.R.U32.HI R19, RZ, 0x5, R17 ;  /* 0x00000005ff137819 */ /* 0x000fe20000011611 */
[----:B------:R-:W-:Y:S07]  /*9020*/  @P1 BRA `(.L_x_47) ;  /* 0x0000000000501947 */ /* 0x000fee0003800000 */
[----:B------:R-:W2:Y:S01]  /*9030*/  S2UR UR4, SR_CTAID.Y ;  /* 0x00000000000479c3 */ /* 0x000ea20000002600 */
[----:B-1----:R-:W-:Y:S01]  /*9040*/  IMAD.SHL.U32 R3, R19, 0x10, RZ ;  /* 0x0000001013037824 */ /* 0x002fe200078e00ff */
[----:B------:R-:W-:Y:S01]  /*9050*/  LOP3.LUT R0, R18, 0x7, RZ, 0xc0, !PT ;  /* 0x0000000712007812 */ /* 0x000fe200078ec0ff */
[----:B------:R-:W-:-:S03]  /*9060*/  ULDC.64 UR6, c[0x0][0x688] ;  /* 0x0001a20000067ab9 */ /* 0x000fc60000000a00 */
[----:B------:R-:W-:Y:S02]  /*9070*/  LOP3.LUT R0, R3, 0xfffffff0, R0, 0xe2, !PT ;  /* 0xfffffff003007812 */ /* 0x000fe400078ee200 */
[----:B------:R-:W1:Y:S02]  /*9080*/  S2UR UR5, SR_CTAID.Z ;  /* 0x00000000000579c3 */ /* 0x000e640000002700 */
[----:B------:R-:W-:-:S05]  /*9090*/  IADD3 R3, R0, UR42, RZ ;  /* 0x0000002a00037c10 */ /* 0x000fca000fffe0ff */
[----:B------:R-:W-:Y:S01]  /*90a0*/  VIADD R2, R3, 0x8 ;  /* 0x0000000803027836 */ /* 0x000fe20000000000 */
[----:B--2---:R-:W-:-:S04]  /*90b0*/  UIMAD UR4, UR4, UR6, UR42 ;  /* 0x00000006040472a4 */ /* 0x004fc8000f8e022a */
[----:B-1----:R-:W-:-:S03]  /*90c0*/  UIMAD UR4, UR5, UR7, UR4 ;  /* 0x00000007050472a4 */ /* 0x002fc6000f8e0204 */
[----:B------:R-:W-:Y:S02]  /*90d0*/  ULDC UR5, c[0x0][0x288] ;  /* 0x0000a20000057ab9 */ /* 0x000fe40000000800 */
[----:B------:R-:W-:Y:S02]  /*90e0*/  ISETP.GE.U32.AND P0, PT, R3, UR5, PT ;  /* 0x0000000503007c0c */ /* 0x000fe4000bf06070 */
[----:B------:R-:W-:Y:S02]  /*90f0*/  IADD3 R0, P2, R0, UR4, RZ ;  /* 0x0000000400007c10 */ /* 0x000fe4000ff5e0ff */
[----:B------:R-:W-:Y:S01]  /*9100*/  ISETP.GE.U32.AND P1, PT, R2, UR5, PT ;  /* 0x0000000502007c0c */ /* 0x000fe2000bf26070 */
[----:B------:R-:W-:Y:S02]  /*9110*/  ULDC.64 UR4, c[0x0][0x680] ;  /* 0x0001a00000047ab9 */ /* 0x000fe40000000a00 */
[----:B------:R-:W-:Y:S01]  /*9120*/  IMAD.X R3, RZ, RZ, RZ, P2 ;  /* 0x000000ffff037224 */ /* 0x000fe200010e06ff */
[----:B------:R-:W-:-:S04]  /*9130*/  LEA R2, P2, R0, UR4, 0x2 ;  /* 0x0000000400027c11 */ /* 0x000fc8000f8410ff */
[----:B------:R-:W-:-:S05]  /*9140*/  LEA.HI.X R3, R0, UR5, R3, 0x2, P2 ;  /* 0x0000000500037c11 */ /* 0x000fca00090f1403 */
[----:B------:R2:W-:Y:S04]  /*9150*/  @!P0 STG.E desc[UR8][R2.64], R11 ;  /* 0x0000000b02008986 */ /* 0x0005e8000c101908 */
[----:B------:R2:W-:Y:S02]  /*9160*/  @!P1 STG.E desc[UR8][R2.64+0x20], R9 ;  /* 0x0000200902009986 */ /* 0x0005e4000c101908 */
.L_x_47:
[----:B------:R-:W-:Y:S05]  /*9170*/  BSYNC B0 ;  /* 0x0000000000007941 */ /* 0x000fea0003800000 */
.L_x_46:
[----:B------:R-:W-:Y:S01]  /*9180*/  ULDC.64 UR4, c[0x0][0x730] ;  /* 0x0001cc0000047ab9 */ /* 0x000fe20000000a00 */
[-C--:B------:R-:W-:Y:S01]  /*9190*/  FMUL R47, R106, R10.reuse ;  /* 0x0000000a6a2f7220 */ /* 0x080fe20000400000 */
[----:B------:R-:W-:Y:S01]  /*91a0*/  ISETP.NE.U32.AND P0, PT, RZ, UR4, PT ;  /* 0x00000004ff007c0c */ /* 0x000fe2000bf05070 */
[-C--:B------:R-:W-:Y:S01]  /*91b0*/  FMUL R107, R107, R10.reuse ;  /* 0x0000000a6b6b7220 */ /* 0x080fe20000400000 */
[-C--:B------:R-:W-:Y:S01]  /*91c0*/  FMUL R49, R110, R10.reuse ;  /* 0x0000000a6e317220 */ /* 0x080fe20000400000 */
[-C--:B------:R-:W-:Y:S01]  /*91d0*/  FMUL R111, R111, R10.reuse ;  /* 0x0000000a6f6f7220 */ /* 0x080fe20000400000 */
[----:B------:R-:W-:Y:S01]  /*91e0*/  ISETP.NE.AND.EX P0, PT, RZ, UR5, PT, P0 ;  /* 0x00000005ff007c0c */ /* 0x000fe2000bf05300 */
        /* <DEDUP_REMOVED lines=12> */
[----:B------:R-:W-:Y:S06]  /*92b0*/  @P0 BRA `(.L_x_48) ;  /* 0x0000000000200947 */ /* 0x000fec0003800000 */
[----:B------:R-:W-:Y:S02]  /*92c0*/  ULDC.64 UR4, c[0x0][0x728] ;  /* 0x0001ca0000047ab9 */ /* 0x000fe40000000a00 */
[----:B------:R-:W-:-:S04]  /*92d0*/  ISETP.NE.U32.AND P0, PT, RZ, UR4, PT ;  /* 0x00000004ff007c0c */ /* 0x000fc8000bf05070 */
[----:B------:R-:W-:-:S13]  /*92e0*/  ISETP.NE.AND.EX P0, PT, RZ, UR5, PT, P0 ;  /* 0x00000005ff007c0c */ /* 0x000fda000bf05300 */
[----:B------:R-:W-:Y:S05]  /*92f0*/  @!P0 BRA `(.L_x_49) ;  /* 0x00000000000c8947 */ /* 0x000fea0003800000 */
[----:B-12---:R-:W1:Y:S02]  /*9300*/  LDC.64 R2, c[0x0][0x728] ;  /* 0x0001ca00ff027b82 */ /* 0x006e640000000a00 */
[----:B-1----:R4:W5:Y:S01]  /*9310*/  LDG.E R2, desc[UR8][R2.64] ;  /* 0x0000000802027981 */ /* 0x002962000c1e1900 */
[----:B------:R-:W-:Y:S05]  /*9320*/  BRA `(.L_x_48) ;  /* 0x0000000000047947 */ /* 0x000fea0003800000 */
.L_x_49:
[----:B--2---:R-:W3:Y:S02]  /*9330*/  LDC R2, c[0x0][0x720] ;  /* 0x0001c800ff027b82 */ /* 0x004ee40000000800 */
.L_x_48:
[----:B-1----:R-:W-:Y:S01]  /*9340*/  MOV R0, RZ ;  /* 0x000000ff00007202 */ /* 0x002fe20000000f00 */
[----:B---3-5:R-:W-:-:S03]  /*9350*/  IMAD.MOV.U32 R42, RZ, RZ, R2 ;  /* 0x000000ffff2a7224 */ /* 0x028fc600078e0002 */
[----:B------:R-:W-:-:S13]  /*9360*/  LOP3.LUT P0, RZ, R0, 0x9f, RZ, 0xc0, !PT ;  /* 0x0000009f00ff7812 */ /* 0x000fda000780c0ff */
[----:B------:R-:W-:Y:S05]  /*9370*/  @!P0 BRA `(.L_x_50) ;  /* 0x0000000000408947 */ /* 0x000fea0003800000 */
[----:B------:R-:W-:Y:S01]  /*9380*/  MOV R0, 0x0 ;  /* 0x0000000000007802 */ /* 0x000fe20000000f00 */
[----:B------:R-:W-:Y:S01]  /*9390*/  ULDC.64 UR4, c[0x4][0x70] ;  /* 0x01001c0000047ab9 */ /* 0x000fe20000000a00 */
[----:B------:R-:W-:Y:S01]  /*93a0*/  ULDC.64 UR6, c[0x4][0x8] ;  /* 0x0100020000067ab9 */ /* 0x000fe20000000a00 */
[----:B------:R-:W-:Y:S01]  /*93b0*/  MOV R4, UR4 ;  /* 0x0000000400047c02 */ /* 0x000fe20008000f00 */
[----:B--2-4-:R1:W2:Y:S01]  /*93c0*/  LDC.64 R2, c[0x4][R0] ;  /* 0x0100000000027b82 */ /* 0x0142a20000000a00 */
[----:B------:R-:W-:Y:S01]  /*93d0*/  IMAD.U32 R5, RZ, RZ, UR5 ;  /* 0x00000005ff057e24 */ /* 0x000fe2000f8e00ff */
[----:B------:R-:W-:Y:S01]  /*93e0*/  ULDC.64 UR4, c[0x4][0x78] ;  /* 0x01001e0000047ab9 */ /* 0x000fe20000000a00 */
[----:B------:R-:W-:Y:S01]  /*93f0*/  MOV R10, UR6 ;  /* 0x00000006000a7c02 */ /* 0x000fe20008000f00 */
[----:B------:R-:W-:Y:S01]  /*9400*/  IMAD.U32 R6, RZ, RZ, UR4 ;  /* 0x00000004ff067e24 */ /* 0x000fe2000f8e00ff */
[----:B------:R-:W-:Y:S01]  /*9410*/  MOV R13, RZ ;  /* 0x000000ff000d7202 */ /* 0x000fe20000000f00 */
[----:B------:R-:W-:-:S02]  /*9420*/  IMAD.U32 R7, RZ, RZ, UR5 ;  /* 0x00000005ff077e24 */ /* 0x000fc4000f8e00ff */
[----:B------:R-:W-:Y:S02]  /*9430*/  IMAD.U32 R11, RZ, RZ, UR7 ;  /* 0x00000007ff0b7e24 */ /* 0x000fe4000f8e00ff */
[----:B------:R-:W-:Y:S02]  /*9440*/  IMAD.MOV.U32 R8, RZ, RZ, 0x70 ;  /* 0x00000070ff087424 */ /* 0x000fe400078e00ff */
[----:B-1----:R-:W-:-:S07]  /*9450*/  IMAD.MOV.U32 R12, RZ, RZ, 0x1 ;  /* 0x00000001ff0c7424 */ /* 0x002fce00078e00ff */
[----:B------:R-:W-:-:S07]  /*9460*/  LEPC R20, `(.L_x_50) ;  /* 0x000000001014794e */ /* 0x000fce0000000000 */
[----:B--2---:R-:W-:Y:S05]  /*9470*/  CALL.ABS.NOINC R2 ;  /* 0x0000000002007343 */ /* 0x004fea0003c00000 */
.L_x_50:
[----:B------:R-:W-:Y:S01]  /*9480*/  UIADD3 UR4, UR37, -0x1, URZ ;  /* 0xffffffff25047890 */ /* 0x000fe2000fffe03f */
[----:B------:R-:W-:-:S05]  /*9490*/  IMAD.U32 R16, RZ, RZ, UR36 ;  /* 0x00000024ff107e24 */ /* 0x000fca000f8e00ff */
[----:B--2-4-:R-:W-:-:S04]  /*94a0*/  IMAD.U32 R3, RZ, RZ, UR4 ;  /* 0x00000004ff037e24 */ /* 0x014fc8000f8e00ff */
[----:B------:R-:W-:-:S05]  /*94b0*/  IMAD R16, R3, 0x1100, R16 ;  /* 0x0000110003107824 */ /* 0x000fca00078e0210 */
[----:B------:R-:W-:-:S13]  /*94c0*/  LOP3.LUT P0, RZ, R16, 0x90, RZ, 0xc0, !PT ;  /* 0x0000009010ff7812 */ /* 0x000fda000780c0ff */
[----:B------:R-:W-:Y:S05]  /*94d0*/  @!P0 BRA `(.L_x_51) ;  /* 0x0000000000408947 */ /* 0x000fea0003800000 */
[----:B------:R-:W-:Y:S01]  /*94e0*/  MOV R0, 0x0 ;  /* 0x0000000000007802 */ /* 0x000fe20000000f00 */
[----:B------:R-:W-:Y:S01]  /*94f0*/  ULDC.64 UR4, c[0x4][0x70] ;  /* 0x01001c0000047ab9 */ /* 0x000fe20000000a00 */
[----:B------:R-:W-:Y:S01]  /*9500*/  ULDC.64 UR6, c[0x4][0x78] ;  /* 0x01001e0000067ab9 */ /* 0x000fe20000000a00 */
[----:B------:R-:W-:Y:S01]  /*9510*/  IMAD.U32 R4, RZ, RZ, UR4 ;  /* 0x00000004ff047e24 */ /* 0x000fe2000f8e00ff */
[----:B------:R1:W2:Y:S01]  /*9520*/  LDC.64 R2, c[0x4][R0] ;  /* 0x0100000000027b82 */ /* 0x0002a20000000a00 */
[----:B------:R-:W-:Y:S01]  /*9530*/  MOV R5, UR5 ;  /* 0x0000000500057c02 */ /* 0x000fe20008000f00 */
[----:B------:R-:W-:Y:S01]  /*9540*/  ULDC.64 UR4, c[0x4][0x10] ;  /* 0x0100040000047ab9 */ /* 0x000fe20000000a00 */
[----:B------:R-:W-:Y:S01]  /*9550*/  IMAD.U32 R6, RZ, RZ, UR6 ;  /* 0x00000006ff067e24 */ /* 0x000fe2000f8e00ff */
[----:B------:R-:W-:Y:S01]  /*9560*/  MOV R11, UR5 ;  /* 0x00000005000b7c02 */ /* 0x000fe20008000f00 */
[----:B------:R-:W-:Y:S02]  /*9570*/  IMAD.U32 R7, RZ, RZ, UR7 ;  /* 0x00000007ff077e24 */ /* 0x000fe4000f8e00ff */
[----:B------:R-:W-:-:S02]  /*9580*/  IMAD.U32 R10, RZ, RZ, UR4 ;  /* 0x00000004ff0a7e24 */ /* 0x000fc4000f8e00ff */
[----:B------:R-:W-:Y:S02]  /*9590*/  IMAD.MOV.U32 R8, RZ, RZ, 0x70 ;  /* 0x00000070ff087424 */ /* 0x000fe400078e00ff */
[----:B------:R-:W-:Y:S02]  /*95a0*/  IMAD.MOV.U32 R12, RZ, RZ, 0x1 ;  /* 0x00000001ff0c7424 */ /* 0x000fe400078e00ff */
[----:B-1----:R-:W-:-:S07]  /*95b0*/  IMAD.MOV.U32 R13, RZ, RZ, RZ ;  /* 0x000000ffff0d7224 */ /* 0x002fce00078e00ff */
[----:B------:R-:W-:-:S07]  /*95c0*/  LEPC R20, `(.L_x_51) ;  /* 0x000000001014794e */ /* 0x000fce0000000000 */
[----:B--2---:R-:W-:Y:S05]  /*95d0*/  CALL.ABS.NOINC R2 ;  /* 0x0000000002007343 */ /* 0x004fea0003c00000 */
.L_x_51:
[----:B------:R-:W1:Y:S01]  /*95e0*/  S2R R3, SR_TID.X ;  /* 0x0000000000037919 */ /* 0x000e620000002100 */
[----:B------:R-:W-:Y:S01]  /*95f0*/  ULDC.64 UR4, c[0x0][0x730] ;  /* 0x0001cc0000047ab9 */ /* 0x000fe20000000a00 */
[----:B------:R-:W-:Y:S01]  /*9600*/  IADD3 R17, R17, 0x1f, RZ ;  /* 0x0000001f11117810 */ /* 0x000fe20007ffe0ff */
[----:B------:R-:W-:Y:S01]  /*9610*/  IMAD.SHL.U32 R18, R18, 0x20, RZ ;  /* 0x0000002012127824 */ /* 0x000fe200078e00ff */
[----:B------:R-:W-:Y:S02]  /*9620*/  ISETP.NE.U32.AND P0, PT, RZ, UR4, PT ;  /* 0x00000004ff007c0c */ /* 0x000fe4000bf05070 */
[----:B------:R-:W-:Y:S02]  /*9630*/  ISETP.GT.U32.AND P1, PT, R17, 0x3e, PT ;  /* 0x0000003e1100780c */ /* 0x000fe40003f24070 */
[----:B------:R-:W-:Y:S02]  /*9640*/  ISETP.NE.AND.EX P0, PT, RZ, UR5, PT, P0 ;  /* 0x00000005ff007c0c */ /* 0x000fe4000bf05300 */
[----:B------:R-:W-:-:S11]  /*9650*/  LOP3.LUT R18, R18, 0x60, RZ, 0xc0, !PT ;  /* 0x0000006012127812 */ /* 0x000fd600078ec0ff */
[----:B------:R-:W2:Y:S01]  /*9660*/  @P0 LDC R42, c[0x0][0x720] ;  /* 0x0001c800ff2a0b82 */ /* 0x000ea20000000800 */
[C---:B-1----:R-:W-:Y:S01]  /*9670*/  SHF.L.U32 R0, R3.reuse, 0x1, RZ ;  /* 0x0000000103007819 */ /* 0x042fe200000006ff */
[----:B------:R-:W-:-:S03]  /*9680*/  IMAD.SHL.U32 R2, R3, 0x8, RZ ;  /* 0x0000000803027824 */ /* 0x000fc600078e00ff */
[----:B------:R-:W-:Y:S02]  /*9690*/  LOP3.LUT R0, R0, 0x6, RZ, 0xc0, !PT ;  /* 0x0000000600007812 */ /* 0x000fe400078ec0ff */
[----:B------:R-:W-:-:S03]  /*96a0*/  LOP3.LUT R2, R2, 0x80, RZ, 0xc0, !PT ;  /* 0x0000008002027812 */ /* 0x000fc600078ec0ff */
[----:B------:R-:W-:Y:S01]  /*96b0*/  IMAD R19, R19, 0x200, R0 ;  /* 0x0000020013137824 */ /* 0x000fe200078e0200 */
[--C-:B------:R-:W-:Y:S02]  /*96c0*/  LOP3.LUT R2, R2, 0x10, R3.reuse, 0xf8, !PT ;  /* 0x0000001002027812 */ /* 0x100fe400078ef803 */
[----:B------:R-:W-:Y:S01]  /*96d0*/  SHF.R.U32.HI R0, RZ, 0x4, R3 ;  /* 0x00000004ff007819 */ /* 0x000fe20000011603 */
[-C--:B--2---:R-:W-:Y:S01]  /*96e0*/  FMUL R4, R27, R42.reuse ;  /* 0x0000002a1b047220 */ /* 0x084fe20000400000 */
[----:B------:R-:W-:Y:S01]  /*96f0*/  IADD3 R19, R2, R19, R18 ;  /* 0x0000001302137210 */ /* 0x000fe20007ffe012 */
[-C--:B------:R-:W-:Y:S01]  /*9700*/  FMUL R2, R25, R42.reuse ;  /* 0x0000002a19027220 */ /* 0x080fe20000400000 */
[----:B------:R-:W-:Y:S01]  /*9710*/  LOP3.LUT P0, RZ, R0, 0x1, RZ, 0xc0, !PT ;  /* 0x0000000100ff7812 */ /* 0x000fe2000780c0ff */
        /* <DEDUP_REMOVED lines=78> */
[----:B------:R-:W-:Y:S01]  /*9c00*/  F2FP.SATFINITE.E4M3.F32.PACK_AB_MERGE_C R152, R153, R152, RZ ;  /* 0x000000989998723e */ /* 0x000fe200048070ff */
[----:B------:R-:W-:Y:S01]  /*9c10*/  IMAD.IADD R19, R16, 0x1, R19 ;  /* 0x0000000110137824 */ /* 0x000fe200078e0213 */
[----:B------:R-:W-:-:S02]  /*9c20*/  F2FP.SATFINITE.E4M3.F32.PACK_AB_MERGE_C R42, R3, R0, RZ ;  /* 0x00000000032a723e */ /* 0x000fc400048070ff */
[----:B------:R-:W-:Y:S02]  /*9c30*/  F2FP.SATFINITE.E4M3.F32.PACK_AB_MERGE_C R156, R157, R156, RZ ;  /* 0x0000009c9d9c723e */ /* 0x000fe400048070ff */
[----:B------:R-:W-:Y:S02]  /*9c40*/  F2FP.SATFINITE.E4M3.F32.PACK_AB_MERGE_C R2, R5, R2, RZ ;  /* 0x000000020502723e */ /* 0x000fe400048070ff */
[----:B------:R-:W-:Y:S02]  /*9c50*/  F2FP.SATFINITE.E4M3.F32.PACK_AB_MERGE_C R161, R161, R160, RZ ;  /* 0x000000a0a1a1723e */ /* 0x000fe400048070ff */
[----:B------:R-:W-:Y:S02]  /*9c60*/  F2FP.SATFINITE.E4M3.F32.PACK_AB_MERGE_C R7, R7, R4, RZ ;  /* 0x000000040707723e */ /* 0x000fe400048070ff */
[----:B------:R-:W-:Y:S02]  /*9c70*/  F2FP.SATFINITE.E4M3.F32.PACK_AB_MERGE_C R165, R165, R164, RZ ;  /* 0x000000a4a5a5723e */ /* 0x000fe400048070ff */
        /* <DEDUP_REMOVED lines=32> */
[----:B------:R-:W-:Y:S01]  /*9e80*/  F2FP.SATFINITE.E4M3.F32.PACK_AB_MERGE_C R43, R40, R43, RZ ;  /* 0x0000002b282b723e */ /* 0x000fe200048070ff */
[----:B------:R-:W-:Y:S06]  /*9e90*/  @P1 BRA `(.L_x_52) ;  /* 0x0000000000041947 */ /* 0x000fec0003800000 */
[----:B------:R-:W-:-:S04]  /*9ea0*/  DEPBAR.LE SB0, 0x1 ;  /* 0x000080400000791a */ /* 0x000fc80000000000 */
.L_x_52:
[----:B------:R-:W-:Y:S05]  /*9eb0*/  WARPSYNC.ALL ;  /* 0x0000000000007948 */ /* 0x000fea0003800000 */
[----:B------:R-:W-:Y:S01]  /*9ec0*/  BAR.SYNC.DEFER_BLOCKING 0x1, 0x80 ;  /* 0x0042000000007b1d */ /* 0x000fe20000010000 */
[C---:B------:R-:W-:Y:S02]  /*9ed0*/  VIADD R0, R19.reuse, 0x10 ;  /* 0x0000001013007836 */ /* 0x040fe40000000000 */
[----:B------:R-:W-:-:S03]  /*9ee0*/  @P0 VIADD R0, R19, 0xfffffff0 ;  /* 0xfffffff013000836 */ /* 0x000fc60000000000 */
[----:B------:R-:W-:Y:S01]  /*9ef0*/  BSSY B0, `(.L_x_53) ;  /* 0x000001b000007945 */ /* 0x000fe20003800000 */
[----:B------:R1:W-:Y:S04]  /*9f00*/  STS.U16 [R19], R152 ;  /* 0x0000009813007388 */ /* 0x0003e80000000400 */
[----:B------:R1:W-:Y:S04]  /*9f10*/  STS.U16 [R19+0x100], R42 ;  /* 0x0001002a13007388 */ /* 0x0003e80000000400 */
[----:B------:R1:W-:Y:S04]  /*9f20*/  STS.U16 [R19+0x8], R156 ;  /* 0x0000089c13007388 */ /* 0x0003e80000000400 */
[----:B------:R1:W-:Y:S04]  /*9f30*/  STS.U16 [R19+0x108], R2 ;  /* 0x0001080213007388 */ /* 0x0003e80000000400 */
[----:B------:R1:W-:Y:S04]  /*9f40*/  STS.U16 [R0], R161 ;  /* 0x000000a100007388 */ /* 0x0003e80000000400 */
[----:B------:R1:W-:Y:S04]  /*9f50*/  STS.U16 [R0+0x100], R7 ;  /* 0x0001000700007388 */ /* 0x0003e80000000400 */
[----:B------:R1:W-:Y:S04]  /*9f60*/  STS.U16 [R0+0x8], R165 ;  /* 0x000008a500007388 */ /* 0x0003e80000000400 */
[----:B------:R1:W-:Y:S01]  /*9f70*/  STS.U16 [R0+0x108], R9 ;  /* 0x0001080900007388 */ /* 0x0003e20000000400 */
[----:B------:R-:W-:Y:S01]  /*9f80*/  @!PT LDS RZ, [RZ] ;  /* 0x00000000fffff984 */ /* 0x000fe20000000800 */
[----:B------:R-:W-:Y:S01]  /*9f90*/  @!PT LDS RZ, [RZ] ;  /* 0x00000000fffff984 */ /* 0x000fe20000000800 */
[----:B------:R-:W-:Y:S01]  /*9fa0*/  @!PT LDS RZ, [RZ] ;  /* 0x00000000fffff984 */ /* 0x000fe20000000800 */
[----:B------:R-:W-:Y:S01]  /*9fb0*/  @!PT LDS RZ, [RZ] ;  /* 0x00000000fffff984 */ /* 0x000fe20000000800 */
[----:B------:R2:W-:Y:S06]  /*9fc0*/  MEMBAR.ALL.CTA ;  /* 0x0000000000007992 */ /* 0x0005ec0000008000 */
[----:B--2---:R-:W2:Y:S02]  /*9fd0*/  FENCE.VIEW.ASYNC.S ;  /* 0x00000000000073c6 */ /* 0x004ea40000000000 */
[----:B--2---:R-:W-:Y:S06]  /*9fe0*/  BAR.SYNC.DEFER_BLOCKING 0x1, 0x80 ;  /* 0x0042000000007b1d */ /* 0x004fec0000010000 */
[----:B-1----:R-:W-:Y:S05]  /*9ff0*/  @P1 BRA `(.L_x_54) ;  /* 0x0000000000281947 */ /* 0x002fea0003800000 */
[----:B------:R-:W-:Y:S01]  /*a000*/  S2UR UR44, SR_CTAID.Z ;  /* 0x00000000002c79c3 */ /* 0x000fe20000002700 */
[----:B------:R-:W-:Y:S01]  /*a010*/  ULDC.64 UR4, c[0x0][0x198] ;  /* 0x0000660000047ab9 */ /* 0x000fe20000000a00 */
[----:B------:R-:W-:Y:S01]  /*a020*/  R2UR UR40, R16 ;  /* 0x00000000102872ca */ /* 0x000fe200000e0000 */
[----:B------:R-:W-:Y:S01]  /*a030*/  UIADD3 UR4, UP0, UR4, 0x670, URZ ;  /* 0x0000067004047890 */ /* 0x000fe2000ff1e03f */
[----:B------:R-:W-:-:S03]  /*a040*/  UMOV UR41, URZ ;  /* 0x0000003f00297c82 */ /* 0x000fc60008000000 */
[----:B------:R-:W-:Y:S01]  /*a050*/  UIADD3.X UR5, URZ, UR5, URZ, UP0, !UPT ;  /* 0x000000053f057290 */ /* 0x000fe200087fe43f */
[----:B------:R-:W1:Y:S08]  /*a060*/  S2UR UR43, SR_CTAID.Y ;  /* 0x00000000002b79c3 */ /* 0x000e700000002600 */
[----:B-1----:R1:W-:Y:S01]  /*a070*/  UTMASTG.4D [UR40], [UR4] ;  /* 0x00000028040073b5 */ /* 0x0023e20008018000 */
[----:B------:R0:W-:Y:S01]  /*a080*/  UTMACMDFLUSH ;  /* 0x00000000000079b7 */ /* 0x0001e20000000000 */
[----:B-1----:R-:W-:-:S04]  /*a090*/  DEPBAR.LE SB0, 0x1 ;  /* 0x000080400000791a */ /* 0x002fc80000000000 */
.L_x_54:
[----:B------:R-:W-:Y:S05]  /*a0a0*/  BSYNC B0 ;  /* 0x0000000000007941 */ /* 0x000fea0003800000 */
.L_x_53:
[----:B------:R-:W-:Y:S06]  /*a0b0*/  BAR.SYNC.DEFER_BLOCKING 0x1, 0x80 ;  /* 0x0042000000007b1d */ /* 0x000fec0000010000 */
[----:B------:R-:W-:Y:S01]  /*a0c0*/  BSSY B0, `(.L_x_55) ;  /* 0x000001c000007945 */ /* 0x000fe20003800000 */
[----:B------:R1:W-:Y:S04]  /*a0d0*/  STS.U16 [R19+0x800], R136 ;  /* 0x0008008813007388 */ /* 0x0003e80000000400 */
[----:B------:R1:W-:Y:S04]  /*a0e0*/  STS.U16 [R19+0x900], R8 ;  /* 0x0009000813007388 */ /* 0x0003e80000000400 */
[----:B------:R1:W-:Y:S04]  /*a0f0*/  STS.U16 [R19+0x808], R140 ;  /* 0x0008088c13007388 */ /* 0x0003e80000000400 */
[----:B------:R1:W-:Y:S04]  /*a100*/  STS.U16 [R19+0x908], R10 ;  /* 0x0009080a13007388 */ /* 0x0003e80000000400 */
[----:B------:R1:W-:Y:S04]  /*a110*/  STS.U16 [R0+0x800], R145 ;  /* 0x0008009100007388 */ /* 0x0003e80000000400 */
        /* <DEDUP_REMOVED lines=12> */
[----:B------:R-:W-:Y:S01]  /*a1e0*/  R2UR UR40, R16 ;  /* 0x00000000102872ca */ /* 0x000fe200000e0000 */
[----:B------:R-:W-:Y:S01]  /*a1f0*/  ULDC.64 UR4, c[0x0][0x198] ;  /* 0x0000660000047ab9 */ /* 0x000fe20000000a00 */
[----:B------:R-:W-:Y:S01]  /*a200*/  UMOV UR41, 0x20 ;  /* 0x0000002000297882 */ /* 0x000fe20000000000 */
[----:B------:R-:W-:-:S04]  /*a210*/  UIADD3 UR4, UP0, UR4, 0x670, URZ ;  /* 0x0000067004047890 */ /* 0x000fc8000ff1e03f */
[----:B------:R-:W1:Y:S01]  /*a220*/  S2UR UR43, SR_CTAID.Y ;  /* 0x00000000002b79c3 */ /* 0x000e620000002600 */
[----:B------:R-:W-:-:S05]  /*a230*/  UIADD3.X UR5, URZ, UR5, URZ, UP0, !UPT ;  /* 0x000000053f057290 */ /* 0x000fca00087fe43f */
[----:B------:R-:W-:-:S09]  /*a240*/  UIADD3 UR40, UR40, 0x800, URZ ;  /* 0x0000080028287890 */ /* 0x000fd2000fffe03f */
[----:B-1----:R1:W-:Y:S01]  /*a250*/  UTMASTG.4D [UR40], [UR4] ;  /* 0x00000028040073b5 */ /* 0x0023e20008018000 */
[----:B------:R0:W-:Y:S01]  /*a260*/  UTMACMDFLUSH ;  /* 0x00000000000079b7 */ /* 0x0001e20000000000 */
[----:B-1----:R-:W-:-:S04]  /*a270*/  DEPBAR.LE SB0, 0x1 ;  /* 0x000080400000791a */ /* 0x002fc80000000000 */
.L_x_56:
[----:B------:R-:W-:Y:S05]  /*a280*/  BSYNC B0 ;  /* 0x0000000000007941 */ /* 0x000fea0003800000 */
.L_x_55:
[----:B------:R-:W-:Y:S06]  /*a290*/  BAR.SYNC.DEFER_BLOCKING 0x1, 0x80 ;  /* 0x0042000000007b1d */ /* 0x000fec0000010000 */
        /* <DEDUP_REMOVED lines=21> */
[----:B------:R-:W-:Y:S01]  /*a3f0*/  UMOV UR9, 0x40 ;  /* 0x0000004000097882 */ /* 0x000fe20000000000 */
[----:B------:R-:W-:Y:S02]  /*a400*/  UMOV UR10, UR42 ;  /* 0x0000002a000a7c82 */ /* 0x000fe40008000000 */
[----:B------:R-:W-:Y:S01]  /*a410*/  UIADD3.X UR5, URZ, UR5, URZ, UP0, !UPT ;  /* 0x000000053f057290 */ /* 0x000fe200087fe43f */
[----:B------:R-:W1:Y:S08]  /*a420*/  S2UR UR11, SR_CTAID.Y ;  /* 0x00000000000b79c3 */ /* 0x000e700000002600 */
[----:B-1----:R1:W-:Y:S01]  /*a430*/  UTMASTG.4D [UR8], [UR4] ;  /* 0x00000008040073b5 */ /* 0x0023e20008018000 */
[----:B------:R0:W-:Y:S01]  /*a440*/  UTMACMDFLUSH ;  /* 0x00000000000079b7 */ /* 0x0001e20000000000 */
[----:B-1----:R-:W-:-:S04]  /*a450*/  DEPBAR.LE SB0, 0x1 ;  /* 0x000080400000791a */ /* 0x002fc80000000000 */
.L_x_58:
[----:B------:R-:W-:Y:S05]  /*a460*/  BSYNC B0 ;  /* 0x0000000000007941 */ /* 0x000fea0003800000 */
.L_x_57:
        /* <DEDUP_REMOVED lines=29> */
.L_x_60:
[----:B------:R-:W-:Y:S05]  /*a640*/  BSYNC B0 ;  /* 0x0000000000007941 */ /* 0x000fea0003800000 */
.L_x_59:
        /* <DEDUP_REMOVED lines=26> */
[----:B-1----:R1:W-:Y:S02]  /*a7f0*/  UTMASTG.4D [UR8], [UR4] ;  /* 0x00000008040073b5 */ /* 0x0023e40008018000 */
[----:B-1----:R0:W-:Y:S02]  /*a800*/  UTMACMDFLUSH ;  /* 0x00000000000079b7 */ /* 0x0021e40000000000 */
.L_x_62:
[----:B------:R-:W-:Y:S05]  /*a810*/  BSYNC B0 ;  /* 0x0000000000007941 */ /* 0x000fea0003800000 */
.L_x_61:
[----:B------:R-:W-:Y:S01]  /*a820*/  UIADD3 UR37, UR37, -0x1, URZ ;  /* 0xffffffff25257890 */ /* 0x000fe2000fffe03f */
[----:B------:R-:W-:-:S04]  /*a830*/  DEPBAR.LE SB0, 0x0 ;  /* 0x000080000000791a */ /* 0x000fc80000000000 */
[----:B------:R-:W-:-:S04]  /*a840*/  USHF.L.U32 UR4, UR37, 0x3, URZ ;  /* 0x0000000325047899 */ /* 0x000fc8000800063f */
[----:B------:R-:W-:-:S04]  /*a850*/  ULOP3.LUT UR4, UR4, 0x8, URZ, 0xe2, !UPT ;  /* 0x0000000804047892 */ /* 0x000fc8000f8ee23f */
[----:B------:R-:W-:-:S06]  /*a860*/  ULOP3.LUT UR4, UR4, 0x18, URZ, 0x3c, !UPT ;  /* 0x0000001804047892 */ /* 0x000fcc000f8e3c3f */
[----:B------:R-:W-:-:S04]  /*a870*/  MOV R0, UR4 ;  /* 0x0000000400007c02 */ /* 0x000fc80008000f00 */
[----:B------:R-:W-:Y:S01]  /*a880*/  SYNCS.ARRIVE.TRANS64.A1T0 RZ, [R0+UR36+0x1e090], RZ ;  /* 0x01e090ff00ff79a7 */ /* 0x000fe20008100024 */
[----:B------:R-:W-:Y:S05]  /*a890*/  EXIT ;  /* 0x000000000000794d */ /* 0x000fea0003800000 */
.L_x_6:
[----:B------:R-:W-:-:S08]  /*a8a0*/  UISETP.NE.AND UP0, UPT, UR5, 0x1, UPT ;  /* 0x000000010500788c */ /* 0x000fd0000bf05270 */
[----:B------:R-:W1:-:S00]  /*a8b0*/  USETMAXREG.DEALLOC.CTAPOOL 0x18 ;  /* 0x00000018000079c8 */ /* 0x000e4000080e0500 */
[----:B------:R-:W-:-:S13]  /*a8c0*/  PLOP3.LUT P0, PT, PT, PT, UP0, 0x80, 0x0 ;  /* 0x000000000000781c */ /* 0x000fda0003f0f008 */
[----:B------:R-:W-:Y:S05]  /*a8d0*/  @P0 EXIT ;  /* 0x000000000000094d */ /* 0x000fea0003800000 */
[----:B------:R-:W2:Y:S01]  /*a8e0*/  S2UR UR11, SR_CTAID.X ;  /* 0x00000000000b79c3 */ /* 0x000ea20000002500 */
[----:B------:R-:W-:Y:S01]  /*a8f0*/  ELECT P3, URZ, PT ;  /* 0x00000000003f782f */ /* 0x000fe20003860000 */
[----:B------:R-:W-:Y:S01]  /*a900*/  BSSY B0, `(.L_x_63) ;  /* 0x0000043000007945 */ /* 0x000fe20003800000 */
[----:B-1----:R-:W-:Y:S02]  /*a910*/  IMAD.MOV.U32 R2, RZ, RZ, RZ ;  /* 0x000000ffff027224 */ /* 0x002fe400078e00ff */
[----:B------:R-:W-:Y:S02]  /*a920*/  IMAD.MOV.U32 R8, RZ, RZ, RZ ;  /* 0x000000ffff087224 */ /* 0x000fe400078e00ff */
[----:B------:R-:W-:Y:S01]  /*a930*/  IMAD.MOV.U32 R4, RZ, RZ, RZ ;  /* 0x000000ffff047224 */ /* 0x000fe200078e00ff */
[----:B------:R-:W1:Y:S08]  /*a940*/  S2UR UR20, SR_CTAID.Y ;  /* 0x00000000001479c3 */ /* 0x000e700000002600 */
[----:B------:R-:W3:Y:S01]  /*a950*/  S2UR UR21, SR_CTAID.Z ;  /* 0x00000000001579c3 */ /* 0x000ee20000002700 */
[----:B--2---:R-:W-:Y:S01]  /*a960*/  USHF.L.U32 UR11, UR11, 0x7, URZ ;  /* 0x000000070b0b7899 */ /* 0x004fe2000800063f */
[----:B------:R-:W-:Y:S11]  /*a970*/  @!P3 BRA `(.L_x_64) ;  /* 0x0000000000ecb947 */ /* 0x000ff60003800000 */
[----:B------:R-:W2:Y:S01]  /*a980*/  S2R R4, SR_CgaCtaId ;  /* 0x0000000000047919 */ /* 0x000ea20000008800 */
[----:B------:R-:W-:Y:S02]  /*a990*/  MOV R3, 0x400 ;  /* 0x0000040000037802 */ /* 0x000fe40000000f00 */
[----:B------:R-:W-:Y:S02]  /*a9a0*/  MOV R5, 0x1 ;  /* 0x0000000100057802 */ /* 0x000fe40000000f00 */
[----:B--2---:R-:W-:Y:S02]  /*a9b0*/  LEA R4, R4, R3, 0x18 ;  /* 0x0000000304047211 */ /* 0x004fe400078ec0ff */
[----:B------:R-:W-:-:S04]  /*a9c0*/  SHF.L.U32 R3, R5, 0x1f, RZ ;  /* 0x0000001f05037819 */ /* 0x000fc800000006ff */
[----:B------:R-:W2:Y:S02]  /*a9d0*/  SYNCS.PHASECHK.TRANS64.TRYWAIT P0, [R4+URZ+0x1e060], R3 ;  /* 0x01e06003040075a7 */ /* 0x000ea4000800017f */
[----:B--2---:R-:W-:Y:S05]  /*a9e0*/  @!P0 BRA `(.L_x_65) ;  /* 0x0000001800188947 */ /* 0x004fea0003800000 */
.L_x_101:
[----:B------:R-:W-:Y:S01]  /*a9f0*/  ULOP3.LUT UR5, UR4, 0x2, URZ, 0xfc, !UPT ;  /* 0x0000000204057892 */ /* 0x000fe2000f8efc3f */
[----:B--2---:R-:W-:-:S03]  /*aa00*/  @P2 IMAD.MOV.U32 R3, RZ, RZ, 0x2800 ;  /* 0x00002800ff032424 */ /* 0x004fc600078e00ff */
[----:B------:R-:W-:Y:S01]  /*aa10*/  UPRMT UR5, UR5, 0x9910, URZ ;  /* 0x0000991005057896 */ /* 0x000fe2000800003f */
[----:B------:R2:W-:Y:S03]  /*aa20*/  @P2 SYNCS.ARRIVE.TRANS64 RZ, [R4+URZ+0x1e050], R3 ;  /* 0x01e0500304ff29a7 */ /* 0x0005e6000800003f */
[----:B------:R-:W-:-:S06]  /*aa30*/  UISETP.NE.AND UP0, UPT, UR5, 0x2, UPT ;  /* 0x000000020500788c */ /* 0x000fcc000bf05270 */
[----:B------:R-:W-:-:S13]  /*aa40*/  PLOP3.LUT P0, PT, PT, PT, UP0, 0x80, 0x0 ;  /* 0x000000000000781c */ /* 0x000fda0003f0f008 */
[----:B--2---:R-:W-:Y:S05]  /*aa50*/  @P0 BRA `(.L_x_66) ;  /* 0x0000000000040947 */ /* 0x004fea0003800000 */
[----:B-1-3--:R-:W-:Y:S01]  /*aa60*/  BPT.TRAP 0x1 ;  /* 0x000000040000795c */ /* 0x00afe20000300000 */
.L_x_66:
[----:B------:R-:W-:-:S04]  /*aa70*/  LOP3.LUT P0, RZ, R0, 0x1f, RZ, 0xc0, !PT ;  /* 0x0000001f00ff7812 */ /* 0x000fc8000780c0ff */
[----:B------:R-:W-:-:S13]  /*aa80*/  PLOP3.LUT P0, PT, P0, P2, PT, 0x2a, 0x0 ;  /* 0x000000000000781c */ /* 0x000fda0000704572 */
[----:B------:R-:W-:Y:S05]  /*aa90*/  @P0 BRA `(.L_x_67) ;  /* 0x0000000000040947 */ /* 0x000fea0003800000 */
[----:B-1-3--:R-:W-:Y:S01]  /*aaa0*/  BPT.TRAP 0x1 ;  /* 0x000000040000795c */ /* 0x00afe20000300000 */
.L_x_67:
[----:B------:R-:W-:Y:S01]  /*aab0*/  R2UR UR8, R4 ;  /* 0x00000000040872ca */ /* 0x000fe200000e0000 */
[----:B------:R-:W-:Y:S01]  /*aac0*/  ULDC.64 UR6, c[0x0][0x198] ;  /* 0x0000660000067ab9 */ /* 0x000fe20000000a00 */
[----:B------:R-:W-:Y:S01]  /*aad0*/  UMOV UR14, 0x0 ;  /* 0x00000000000e7882 */ /* 0x000fe20000000000 */
[----:B------:R-:W-:Y:S01]  /*aae0*/  UIADD3 UR6, UP0, UR6, 0xf0, URZ ;  /* 0x000000f006067890 */ /* 0x000fe2000ff1e03f */
[----:B------:R-:W-:Y:S01]  /*aaf0*/  IMAD.MOV.U32 R8, RZ, RZ, 0x40 ;  /* 0x00000040ff087424 */ /* 0x000fe200078e00ff */
[----:B------:R-:W-:Y:S01]  /*ab00*/  UMOV UR15, 0x10000000 ;  /* 0x10000000000f7882 */ /* 0x000fe20000000000 */
[----:B------:R-:W-:Y:S01]  /*ab10*/  UMOV UR10, URZ ;  /* 0x0000003f000a7c82 */ /* 0x000fe20008000000 */
[----:B------:R-:W-:Y:S01]  /*ab20*/  UIADD3.X UR7, URZ, UR7, URZ, UP0, !UPT ;  /* 0x000000073f077290 */ /* 0x000fe200087fe43f */
[----:B------:R-:W-:Y:S01]  /*ab30*/  IMAD.MOV.U32 R4, RZ, RZ, 0x1 ;  /* 0x00000001ff047424 */ /* 0x000fe200078e00ff */
[----:B-1----:R-:W-:Y:S01]  /*ab40*/  UMOV UR12, UR20 ;  /* 0x00000014000c7c82 */ /* 0x002fe20008000000 */
[----:B---3--:R-:W-:Y:S01]  /*ab50*/  UMOV UR13, UR21 ;  /* 0x00000015000d7c82 */ /* 0x008fe20008000000 */
[----:B------:R-:W-:Y:S01]  /*ab60*/  UMOV UR42, 0x20 ;  /* 0x00000020002a7882 */ /* 0x000fe20000000000 */
[----:B------:R-:W-:Y:S01]  /*ab70*/  UMOV UR43, UR11 ;  /* 0x0000000b002b7c82 */ /* 0x000fe20008000000 */
[----:B------:R-:W-:-:S02]  /*ab80*/  UIADD3 UR9, UR8, 0x1e050, URZ ;  /* 0x0001e05008097890 */ /* 0x000fc4000fffe03f */
[----:B------:R-:W-:Y:S02]  /*ab90*/  UIADD3 UR40, UR8, 0x800, URZ ;  /* 0x0000080008287890 */ /* 0x000fe4000fffe03f */
[----:B------:R-:W-:Y:S02]  /*aba0*/  UIADD3 UR32, UR8, 0x1000, URZ ;  /* 0x0000100008207890 */ /* 0x000fe4000fffe03f */
[----:B------:R-:W-:Y:S02]  /*abb0*/  UIADD3 UR24, UR8, 0x1800, URZ ;  /* 0x0000180008187890 */ /* 0x000fe4000fffe03f */
[----:B------:R-:W-:Y:S02]  /*abc0*/  UIADD3 UR16, UR8, 0x2000, URZ ;  /* 0x0000200008107890 */ /* 0x000fe4000fffe03f */
[----:B------:R2:W-:Y:S01]  /*abd0*/  UTMALDG.4D [UR8], [UR6], desc[UR14] ;  /* 0x00000e08060075b4 */ /* 0x0005e20008019000 */
[----:B------:R-:W-:Y:S01]  /*abe0*/  UMOV UR44, UR20 ;  /* 0x00000014002c7c82 */ /* 0x000fe20008000000 */
[----:B------:R-:W-:Y:S01]  /*abf0*/  UMOV UR45, UR21 ;  /* 0x00000015002d7c82 */ /* 0x000fe20008000000 */
[----:B------:R-:W-:Y:S01]  /*ac00*/  UMOV UR41, UR9 ;  /* 0x0000000900297c82 */ /* 0x000fe20008000000 */
[----:B------:R-:W-:Y:S01]  /*ac10*/  UMOV UR34, 0x40 ;  /* 0x0000004000227882 */ /* 0x000fe20000000000 */
[----:B------:R-:W-:Y:S01]  /*ac20*/  UMOV UR35, UR11 ;  /* 0x0000000b00237c82 */ /* 0x000fe20008000000 */
[----:B------:R-:W-:Y:S01]  /*ac30*/  UMOV UR36, UR20 ;  /* 0x0000001400247c82 */ /* 0x000fe20008000000 */
[----:B------:R-:W-:Y:S01]  /*ac40*/  UMOV UR37, UR21 ;  /* 0x0000001500257c82 */ /* 0x000fe20008000000 */
[----:B------:R-:W-:Y:S01]  /*ac50*/  UMOV UR33, UR9 ;  /* 0x0000000900217c82 */ /* 0x000fe20008000000 */
[----:B------:R-:W-:Y:S01]  /*ac60*/  UMOV UR26, 0x60 ;  /* 0x00000060001a7882 */ /* 0x000fe20000000000 */
[----:B------:R-:W-:Y:S01]  /*ac70*/  UMOV UR27, UR11 ;  /* 0x0000000b001b7c82 */ /* 0x000fe20008000000 */
[----:B------:R-:W-:Y:S01]  /*ac80*/  UMOV UR28, UR20 ;  /* 0x00000014001c7c82 */ /* 0x000fe20008000000 */
[----:B------:R2:W-:Y:S01]  /*ac90*/  UTMALDG.4D [UR40], [UR6], desc[UR14] ;  /* 0x00000e28060075b4 */ /* 0x0005e20008019000 */
[----:B------:R-:W-:Y:S01]  /*aca0*/  UMOV UR29, UR21 ;  /* 0x00000015001d7c82 */ /* 0x000fe20008000000 */
[----:B------:R-:W-:Y:S01]  /*acb0*/  UMOV UR25, UR9 ;  /* 0x0000000900197c82 */ /* 0x000fe20008000000 */
[----:B------:R-:W-:Y:S01]  /*acc0*/  UMOV UR18, 0x80 ;  /* 0x0000008000127882 */ /* 0x000fe20000000000 */
[----:B------:R-:W-:Y:S01]  /*acd0*/  UMOV UR19, UR11 ;  /* 0x0000000b00137c82 */ /* 0x000fe20008000000 */
[----:B------:R-:W-:Y:S01]  /*ace0*/  UMOV UR17, UR9 ;  /* 0x0000000900117c82 */ /* 0x000fe20008000000 */
[----:B------:R2:W-:Y:S01]  /*acf0*/  UTMALDG.4D [UR32], [UR6], desc[UR14] ;  /* 0x00000e20060075b4 */ /* 0x0005e20008019000 */
[----:B------:R2:W-:Y:S01]  /*ad00*/  UTMALDG.4D [UR24], [UR6], desc[UR14] ;  /* 0x00000e18060075b4 */ /* 0x0005e20008019000 */
[----:B------:R2:W-:Y:S02]  /*ad10*/  UTMALDG.4D [UR16], [UR6], desc[UR14] ;  /* 0x00000e10060075b4 */ /* 0x0005e40008019000 */
[----:B--2---:R-:W-:Y:S01]  /*ad20*/  NOP ;  /* 0x0000000000007918 */ /* 0x004fe20000000000 */
.L_x_64:
[----:B-1-3--:R-:W-:Y:S05]  /*ad30*/  BSYNC B0 ;  /* 0x0000000000007941 */ /* 0x00afea0003800000 */
.L_x_63:
[----:B------:R-:W1:Y:S01]  /*ad40*/  LDC R3, c[0x0][0x28c] ;  /* 0x0000a300ff037b82 */ /* 0x000e620000000800 */
[----:B------:R-:W-:Y:S01]  /*ad50*/  BSSY B0, `(.L_x_68) ;  /* 0x000003f000007945 */ /* 0x000fe20003800000 */
[----:B-1----:R-:W-:-:S13]  /*ad60*/  ISETP.GT.AND P4, PT, R3, RZ, P3 ;  /* 0x000000ff0300720c */ /* 0x002fda0001f84270 */
[----:B------:R-:W-:Y:S05]  /*ad70*/  @!P4 BRA `(.L_x_69) ;  /* 0x0000000000f0c947 */ /* 0x000fea0003800000 */
[----:B------:R-:W1:Y:S01]  /*ad80*/  S2R R5, SR_CgaCtaId ;  /* 0x0000000000057919 */ /* 0x000e620000008800 */
[----:B------:R-:W-:-:S04]  /*ad90*/  MOV R2, 0x400 ;  /* 0x0000040000027802 */ /* 0x000fc80000000f00 */
[----:B-1----:R-:W-:Y:S02]  /*ada0*/  LEA R5, R5, R2, 0x18 ;  /* 0x0000000205057211 */ /* 0x002fe400078ec0ff */
[----:B------:R-:W-:-:S04]  /*adb0*/  MOV R2, 0x1 ;  /* 0x0000000100027802 */ /* 0x000fc80000000f00 */
[----:B------:R-:W-:-:S04]  /*adc0*/  SHF.L.U32 R2, R2, 0x1f, RZ ;  /* 0x0000001f02027819 */ /* 0x000fc800000006ff */
[----:B------:R-:W1:Y:S02]  /*add0*/  SYNCS.PHASECHK.TRANS64.TRYWAIT P0, [R5+URZ+0x1e028], R2 ;  /* 0x01e02802050075a7 */ /* 0x000e64000800017f */
[----:B-1----:R-:W-:Y:S05]  /*ade0*/  @!P0 BRA `(.L_x_70) ;  /* 0x00000014002c8947 */ /* 0x002fea0003800000 */
.L_x_102:
[----:B------:R-:W-:Y:S01]  /*adf0*/  ULOP3.LUT UR5, UR4, 0x2, URZ, 0xfc, !UPT ;  /* 0x0000000204057892 */ /* 0x000fe2000f8efc3f */
[----:B-1----:R-:W-:-:S03]  /*ae00*/  @P2 IMAD.MOV.U32 R2, RZ, RZ, 0x5000 ;  /* 0x00005000ff022424 */ /* 0x002fc600078e00ff */
[----:B------:R-:W-:Y:S01]  /*ae10*/  UPRMT UR5, UR5, 0x9910, URZ ;  /* 0x0000991005057896 */ /* 0x000fe2000800003f */
[----:B------:R1:W-:Y:S03]  /*ae20*/  @P2 SYNCS.ARRIVE.TRANS64 RZ, [R5+URZ+0x1e000], R2 ;  /* 0x01e0000205ff29a7 */ /* 0x0003e6000800003f */
[----:B------:R-:W-:-:S06]  /*ae30*/  UISETP.NE.AND UP0, UPT, UR5, 0x2, UPT ;  /* 0x000000020500788c */ /* 0x000fcc000bf05270 */
[----:B------:R-:W-:-:S13]  /*ae40*/  PLOP3.LUT P0, PT, PT, PT, UP0, 0x80, 0x0 ;  /* 0x000000000000781c */ /* 0x000fda0003f0f008 */
[----:B-1----:R-:W-:Y:S05]  /*ae50*/  @P0 BRA `(.L_x_71) ;  /* 0x0000000000040947 */ /* 0x002fea0003800000 */
[----:B------:R-:W-:Y:S01]  /*ae60*/  BPT.TRAP 0x1 ;  /* 0x000000040000795c */ /* 0x000fe20000300000 */
.L_x_71:
[----:B------:R-:W-:-:S04]  /*ae70*/  LOP3.LUT P0, RZ, R0, 0x1f, RZ, 0xc0, !PT ;  /* 0x0000001f00ff7812 */ /* 0x000fc8000780c0ff */
[----:B------:R-:W-:-:S13]  /*ae80*/  PLOP3.LUT P0, PT, P0, P2, PT, 0x2a, 0x0 ;  /* 0x000000000000781c */ /* 0x000fda0000704572 */
[----:B------:R-:W-:Y:S05]  /*ae90*/  @P0 BRA `(.L_x_72) ;  /* 0x0000000000040947 */ /* 0x000fea0003800000 */
[----:B------:R-:W-:Y:S01]  /*aea0*/  BPT.TRAP 0x1 ;  /* 0x000000040000795c */ /* 0x000fe20000300000 */
.L_x_72:
[----:B------:R-:W-:Y:S01]  /*aeb0*/  R2UR UR24, R5 ;  /* 0x00000000051872ca */ /* 0x000fe200000e0000 */
[----:B------:R-:W-:Y:S01]  /*aec0*/  ULDC.64 UR6, c[0x0][0x198] ;  /* 0x0000660000067ab9 */ /* 0x000fe20000000a00 */
[----:B------:R-:W-:Y:S01]  /*aed0*/  UMOV UR19, URZ ;  /* 0x0000003f00137c82 */ /* 0x000fe20008000000 */
[----:B------:R-:W-:Y:S01]  /*aee0*/  UIADD3 UR6, UP0, UR6, 0x1f0, URZ ;  /* 0x000001f006067890 */ /* 0x000fe2000ff1e03f */
[----:B------:R-:W-:Y:S01]  /*aef0*/  IMAD.MOV.U32 R2, RZ, RZ, 0x1 ;  /* 0x00000001ff027424 */ /* 0x000fe200078e00ff */
[----:B------:R-:W-:Y:S01]  /*af00*/  UMOV UR8, 0x0 ;  /* 0x0000000000087882 */ /* 0x000fe20000000000 */
[----:B------:R-:W-:Y:S01]  /*af10*/  UMOV UR9, 0x10000000 ;  /* 0x1000000000097882 */ /* 0x000fe20000000000 */
[----:B------:R-:W-:Y:S01]  /*af20*/  UIADD3.X UR7, URZ, UR7, URZ, UP0, !UPT ;  /* 0x000000073f077290 */ /* 0x000fe200087fe43f */
[----:B------:R-:W-:Y:S01]  /*af30*/  UMOV UR18, URZ ;  /* 0x0000003f00127c82 */ /* 0x000fe20008000000 */
[----:B------:R-:W-:Y:S01]  /*af40*/  UMOV UR50, 0x20 ;  /* 0x0000002000327882 */ /* 0x000fe20000000000 */
[----:B------:R-:W-:Y:S01]  /*af50*/  UMOV UR52, UR20 ;  /* 0x0000001400347c82 */ /* 0x000fe20008000000 */
[----:B------:R-:W-:-:S02]  /*af60*/  UMOV UR53, UR21 ;  /* 0x0000001500357c82 */ /* 0x000fc40008000000 */
[----:B------:R-:W-:Y:S02]  /*af70*/  UIADD3 UR16, UR24, 0x5000, URZ ;  /* 0x0000500018107890 */ /* 0x000fe4000fffe03f */
[----:B------:R-:W-:Y:S02]  /*af80*/  UIADD3 UR17, UR24, 0x1e000, URZ ;  /* 0x0001e00018117890 */ /* 0x000fe4000fffe03f */
[----:B------:R-:W-:Y:S02]  /*af90*/  UIADD3 UR48, UR24, 0x6000, URZ ;  /* 0x0000600018307890 */ /* 0x000fe4000fffe03f */
[----:B------:R-:W-:Y:S02]  /*afa0*/  UIADD3 UR40, UR24, 0x7000, URZ ;  /* 0x0000700018287890 */ /* 0x000fe4000fffe03f */
[----:B------:R-:W-:Y:S02]  /*afb0*/  UIADD3 UR32, UR24, 0x8000, URZ ;  /* 0x0000800018207890 */ /* 0x000fe4000fffe03f */
[----:B------:R-:W-:Y:S01]  /*afc0*/  UIADD3 UR24, UR24, 0x9000, URZ ;  /* 0x0000900018187890 */ /* 0x000fe2000fffe03f */
[----:B------:R1:W-:Y:S01]  /*afd0*/  UTMALDG.4D [UR16], [UR6], desc[UR8] ;  /* 0x00000810060075b4 */ /* 0x0003e20008019000 */
        /* <DEDUP_REMOVED lines=18> */
[----:B------:R1:W-:Y:S01]  /*b100*/  UTMALDG.4D [UR40], [UR6], desc[UR8] ;  /* 0x00000828060075b4 */ /* 0x0003e20008019000 */
[----:B------:R1:W-:Y:S01]  /*b110*/  UTMALDG.4D [UR32], [UR6], desc[UR8] ;  /* 0x00000820060075b4 */ /* 0x0003e20008019000 */
[----:B------:R1:W-:Y:S02]  /*b120*/  UTMALDG.4D [UR24], [UR6], desc[UR8] ;  /* 0x00000818060075b4 */ /* 0x0003e40008019000 */
[----:B-1----:R-:W-:Y:S01]  /*b130*/  NOP ;  /* 0x0000000000007918 */ /* 0x002fe20000000000 */
.L_x_69:
[----:B------:R-:W-:Y:S05]  /*b140*/  BSYNC B0 ;  /* 0x0000000000007941 */ /* 0x000fea0003800000 */
.L_x_68:
[----:B------:R-:W-:Y:S04]  /*b150*/  BSSY B0, `(.L_x_73) ;  /* 0x0000041000007945 */ /* 0x000fe80003800000 */
[----:B------:R-:W-:Y:S05]  /*b160*/  @!P3 BRA `(.L_x_74) ;  /* 0x0000000000fcb947 */ /* 0x000fea0003800000 */
[----:B------:R-:W1:Y:S01]  /*b170*/  S2R R6, SR_CgaCtaId ;  /* 0x0000000000067919 */ /* 0x000e620000008800 */
[----:B------:R-:W-:-:S04]  /*b180*/  MOV R5, 0x400 ;  /* 0x0000040000057802 */ /* 0x000fc80000000f00 */
[----:B-1----:R-:W-:Y:S01]  /*b190*/  LEA R7, R6, R5, 0x18 ;  /* 0x0000000506077211 */ /* 0x002fe200078ec0ff */
[----:B------:R-:W-:-:S03]  /*b1a0*/  IMAD.MOV.U32 R6, RZ, RZ, 0x1 ;  /* 0x00000001ff067424 */ /* 0x000fc600078e00ff */
[----:B------:R-:W-:Y:S02]  /*b1b0*/  LEA R5, R4, R7, 0x3 ;  /* 0x0000000704057211 */ /* 0x000fe400078e18ff */
[----:B------:R-:W-:-:S04]  /*b1c0*/  SHF.L.U32 R6, R6, 0x1f, RZ ;  /* 0x0000001f06067819 */ /* 0x000fc800000006ff */
[----:B------:R-:W1:Y:S02]  /*b1d0*/  SYNCS.PHASECHK.TRANS64.TRYWAIT P0, [R5+URZ+0x1e060], R6 ;  /* 0x01e06006050075a7 */ /* 0x000e64000800017f */
[----:B-1----:R-:W-:Y:S05]  /*b1e0*/  @!P0 BRA `(.L_x_75) ;  /* 0x0000001000408947 */ /* 0x002fea0003800000 */
.L_x_103:
        /* <DEDUP_REMOVED lines=8> */
.L_x_76:
[----:B------:R-:W-:-:S04]  /*b270*/  LOP3.LUT P0, RZ, R0, 0x1f, RZ, 0xc0, !PT ;  /* 0x0000001f00ff7812 */ /* 0x000fc8000780c0ff */
[----:B------:R-:W-:-:S13]  /*b280*/  PLOP3.LUT P0, PT, P0, P2, PT, 0x2a, 0x0 ;  /* 0x000000000000781c */ /* 0x000fda0000704572 */
[----:B------:R-:W-:Y:S05]  /*b290*/  @P0 BRA `(.L_x_77) ;  /* 0x0000000000040947 */ /* 0x000fea0003800000 */
[----:B------:R-:W-:Y:S01]  /*b2a0*/  BPT.TRAP 0x1 ;  /* 0x000000040000795c */ /* 0x000fe20000300000 */
.L_x_77:
[----:B------:R-:W-:Y:S01]  /*b2b0*/  R2UR UR48, R4 ;  /* 0x00000000043072ca */ /* 0x000fe200000e0000 */
[----:B------:R-:W-:Y:S01]  /*b2c0*/  ULDC.64 UR6, c[0x0][0x198] ;  /* 0x0000660000067ab9 */ /* 0x000fe20000000a00 */
[----:B------:R-:W-:Y:S01]  /*b2d0*/  R2UR UR5, R7 ;  /* 0x00000000070572ca */ /* 0x000fe200000e0000 */
[----:B------:R-:W-:Y:S01]  /*b2e0*/  UIADD3 UR6, UP0, UR6, 0xf0, URZ ;  /* 0x000000f006067890 */ /* 0x000fe2000ff1e03f */
[----:B------:R-:W-:Y:S01]  /*b2f0*/  R2UR UR51, R8 ;  /* 0x00000000083372ca */ /* 0x000fe200000e0000 */
[----:B------:R-:W-:Y:S01]  /*b300*/  UMOV UR8, 0x0 ;  /* 0x0000000000087882 */ /* 0x000fe20000000000 */
[----:B------:R-:W-:Y:S01]  /*b310*/  R2UR UR49, R5 ;  /* 0x00000000053172ca */ /* 0x000fe200000e0000 */
[----:B------:R-:W-:Y:S01]  /*b320*/  UIADD3.X UR7, URZ, UR7, URZ, UP0, !UPT ;  /* 0x000000073f077290 */ /* 0x000fe200087fe43f */
[----:B------:R-:W-:Y:S01]  /*b330*/  UMOV UR9, 0x10000000 ;  /* 0x1000000000097882 */ /* 0x000fe20000000000 */
[----:B------:R-:W-:Y:S01]  /*b340*/  UMOV UR50, URZ ;  /* 0x0000003f00327c82 */ /* 0x000fe20008000000 */
[----:B------:R-:W-:Y:S01]  /*b350*/  UMOV UR52, UR20 ;  /* 0x0000001400347c82 */ /* 0x000fe20008000000 */
[----:B------:R-:W-:Y:S01]  /*b360*/  UMOV UR53, UR21 ;  /* 0x0000001500357c82 */ /* 0x000fe20008000000 */
[----:B------:R-:W-:Y:S01]  /*b370*/  UMOV UR42, 0x20 ;  /* 0x00000020002a7882 */ /* 0x000fe20000000000 */
[----:B------:R-:W-:-:S02]  /*b380*/  UMOV UR44, UR20 ;  /* 0x00000014002c7c82 */ /* 0x000fc40008000000 */
[----:B------:R-:W-:Y:S02]  /*b390*/  UIMAD UR48, UR48, 0x2800, UR5 ;  /* 0x00002800303078a4 */ /* 0x000fe4000f8e0205 */
[----:B------:R-:W-:Y:S02]  /*b3a0*/  UIADD3 UR51, UR11, UR51, URZ ;  /* 0x000000330b337290 */ /* 0x000fe4000fffe03f */
[----:B------:R-:W-:Y:S02]  /*b3b0*/  UIADD3 UR49, UR49, 0x1e050, URZ ;  /* 0x0001e05031317890 */ /* 0x000fe4000fffe03f */
[----:B------:R-:W-:Y:S02]  /*b3c0*/  UIADD3 UR40, UR48, 0x800, URZ ;  /* 0x0000080030287890 */ /* 0x000fe4000fffe03f */
[----:B------:R-:W-:Y:S02]  /*b3d0*/  UIADD3 UR32, UR48, 0x1000, URZ ;  /* 0x0000100030207890 */ /* 0x000fe4000fffe03f */
[----:B------:R-:W-:-:S02]  /*b3e0*/  UIADD3 UR24, UR48, 0x1800, URZ ;  /* 0x0000180030187890 */ /* 0x000fc4000fffe03f */
        /* <DEDUP_REMOVED lines=22> */
[----:B-1----:R-:W-:Y:S01]  /*b550*/  NOP ;  /* 0x0000000000007918 */ /* 0x002fe20000000000 */
.L_x_74:
[----:B------:R-:W-:Y:S05]  /*b560*/  BSYNC B0 ;  /* 0x0000000000007941 */ /* 0x000fea0003800000 */
.L_x_73:
[----:B------:R-:W-:Y:S01]  /*b570*/  BSSY B0, `(.L_x_78) ;  /* 0x0000027000007945 */ /* 0x000fe20003800000 */
[----:B------:R-:W-:-:S03]  /*b580*/  IMAD.MOV.U32 R8, RZ, RZ, RZ ;  /* 0x000000ffff087224 */ /* 0x000fc600078e00ff */
[----:B------:R-:W-:Y:S05]  /*b590*/  @!P4 BRA `(.L_x_79) ;  /* 0x000000000090c947 */ /* 0x000fea0003800000 */
[----:B------:R-:W1:Y:S01]  /*b5a0*/  S2R R5, SR_CgaCtaId ;  /* 0x0000000000057919 */ /* 0x000e620000008800 */
[----:B------:R-:W-:Y:S01]  /*b5b0*/  MOV R4, 0x400 ;  /* 0x0000040000047802 */ /* 0x000fe20000000f00 */
[----:B------:R-:W-:-:S05]  /*b5c0*/  IMAD.MOV.U32 R7, RZ, RZ, 0x1 ;  /* 0x00000001ff077424 */ /* 0x000fca00078e00ff */
[----:B------:R-:W-:Y:S02]  /*b5d0*/  SHF.L.U32 R7, R7, 0x1f, RZ ;  /* 0x0000001f07077819 */ /* 0x000fe400000006ff */
[----:B-1----:R-:W-:-:S04]  /*b5e0*/  LEA R5, R5, R4, 0x18 ;  /* 0x0000000405057211 */ /* 0x002fc800078ec0ff */
[----:B------:R-:W-:-:S04]  /*b5f0*/  LEA R4, R2, R5, 0x3 ;  /* 0x0000000502047211 */ /* 0x000fc800078e18ff */
[----:B------:R-:W1:Y:S02]  /*b600*/  SYNCS.PHASECHK.TRANS64.TRYWAIT P0, [R4+URZ+0x1e028], R7 ;  /* 0x01e02807040075a7 */ /* 0x000e64000800017f */
[----:B-1----:R-:W-:Y:S05]  /*b610*/  @!P0 BRA `(.L_x_80) ;  /* 0x0000000c00488947 */ /* 0x002fea0003800000 */
.L_x_104:
        /* <DEDUP_REMOVED lines=8> */
.L_x_81:
[----:B------:R-:W-:-:S04]  /*b6a0*/  LOP3.LUT P0, RZ, R0, 0x1f, RZ, 0xc0, !PT ;  /* 0x0000001f00ff7812 */ /* 0x000fc8000780c0ff */
[----:B------:R-:W-:-:S13]  /*b6b0*/  PLOP3.LUT P0, PT, P0, P2, PT, 0x2a, 0x0 ;  /* 0x000000000000781c */ /* 0x000fda0000704572 */
[----:B------:R-:W-:Y:S05]  /*b6c0*/  @P0 BRA `(.L_x_82) ;  /* 0x0000000000040947 */ /* 0x000fea0003800000 */
[----:B------:R-:W-:Y:S01]  /*b6d0*/  BPT.TRAP 0x1 ;  /* 0x000000040000795c */ /* 0x000fe20000300000 */
.L_x_82:
[----:B------:R-:W-:Y:S01]  /*b6e0*/  IMAD R5, R2, 0x5000, R5 ;  /* 0x0000500002057824 */ /* 0x000fe200078e0205 */
[----:B------:R-:W-:Y:S01]  /*b6f0*/  R2UR UR17, R4 ;  /* 0x00000000041172ca */ /* 0x000fe200000e0000 */
[----:B------:R-:W-:Y:S01]  /*b700*/  ULDC.64 UR6, c[0x0][0x198] ;  /* 0x0000660000067ab9 */ /* 0x000fe20000000a00 */
[----:B------:R-:W-:Y:S01]  /*b710*/  UMOV UR8, 0x0 ;  /* 0x0000000000087882 */ /* 0x000fe20000000000 */
[----:B------:R-:W-:Y:S01]  /*b720*/  UIADD3 UR6, UP0, UR6, 0x2f0, URZ ;  /* 0x000002f006067890 */ /* 0x000fe2000ff1e03f */
[----:B------:R-:W-:Y:S01]  /*b730*/  R2UR UR16, R5 ;  /* 0x00000000051072ca */ /* 0x000fe200000e0000 */
[----:B------:R-:W-:Y:S01]  /*b740*/  UMOV UR9, 0x10000000 ;  /* 0x1000000000097882 */ /* 0x000fe20000000000 */
[----:B------:R-:W-:Y:S01]  /*b750*/  UMOV UR18, URZ ;  /* 0x0000003f00127c82 */ /* 0x000fe20008000000 */
[----:B------:R-:W-:Y:S01]  /*b760*/  UIADD3.X UR7, URZ, UR7, URZ, UP0, !UPT ;  /* 0x000000073f077290 */ /* 0x000fe200087fe43f */
[----:B------:R-:W-:Y:S01]  /*b770*/  VIADD R2, R2, 0x1 ;  /* 0x0000000102027836 */ /* 0x000fe20000000000 */
[----:B------:R-:W-:Y:S01]  /*b780*/  UMOV UR19, URZ ;  /* 0x0000003f00137c82 */ /* 0x000fe20008000000 */
[----:B------:R-:W-:-:S03]  /*b790*/  IMAD.MOV.U32 R8, RZ, RZ, 0x1 ;  /* 0x00000001ff087424 */ /* 0x000fc600078e00ff */
[----:B------:R-:W-:-:S04]  /*b7a0*/  UIADD3 UR17, UR17, 0x1e000, URZ ;  /* 0x0001e00011117890 */ /* 0x000fc8000fffe03f */
[----:B------:R-:W-:-:S09]  /*b7b0*/  UIADD3 UR16, UR16, 0x5000, URZ ;  /* 0x0000500010107890 */ /* 0x000fd2000fffe03f */
[----:B------:R1:W-:Y:S02]  /*b7c0*/  UTMALDG.4D [UR16], [UR6], desc[UR8] ;  /* 0x00000810060075b4 */ /* 0x0003e40008019000 */
[----:B-1----:R-:W-:Y:S01]  /*b7d0*/  NOP ;  /* 0x0000000000007918 */ /* 0x002fe20000000000 */
.L_x_79:
[----:B------:R-:W-:Y:S05]  /*b7e0*/  BSYNC B0 ;  /* 0x0000000000007941 */ /* 0x000fea0003800000 */
.L_x_78:
[----:B------:R-:W-:-:S13]  /*b7f0*/  ISETP.GE.AND P0, PT, R3, 0x81, PT ;  /* 0x000000810300780c */ /* 0x000fda0003f06270 */
[----:B------:R-:W-:Y:S05]  /*b800*/  @!P0 EXIT ;  /* 0x000000000000894d */ /* 0x000fea0003800000 */
[----:B------:R-:W-:Y:S01]  /*b810*/  IADD3 R3, R3, 0x7f, RZ ;  /* 0x0000007f03037810 */ /* 0x000fe20007ffe0ff */
[----:B------:R-:W-:Y:S01]  /*b820*/  BSSY B0, `(.L_x_83) ;  /* 0x0000077000007945 */ /* 0x000fe20003800000 */
[----:B------:R-:W-:Y:S02]  /*b830*/  LOP3.LUT P0, RZ, R0, 0x1f, RZ, 0xc0, !PT ;  /* 0x0000001f00ff7812 */ /* 0x000fe4000780c0ff */
[----:B------:R-:W-:Y:S02]  /*b840*/  SHF.R.S32.HI R0, RZ, 0x1f, R3 ;  /* 0x0000001fff007819 */ /* 0x000fe40000011403 */
[----:B------:R-:W-:Y:S02]  /*b850*/  PLOP3.LUT P0, PT, P0, P2, PT, 0x2a, 0x0 ;  /* 0x000000000000781c */ /* 0x000fe40000704572 */
[----:B------:R-:W-:Y:S01]  /*b860*/  LEA.HI R0, R0, R3, RZ, 0x7 ;  /* 0x0000000300007211 */ /* 0x000fe200078f38ff */
[----:B------:R-:W-:-:S03]  /*b870*/  IMAD.U32 R3, RZ, RZ, UR4 ;  /* 0x00000004ff037e24 */ /* 0x000fc6000f8e00ff */
[----:B------:R-:W-:Y:S02]  /*b880*/  SHF.R.S32.HI R4, RZ, 0x7, R0 ;  /* 0x00000007ff047819 */ /* 0x000fe40000011400 */
[----:B------:R-:W-:Y:S01]  /*b890*/  LOP3.LUT R0, R3, 0x2, RZ, 0xfc, !PT ;  /* 0x0000000203007812 */ /* 0x000fe200078efcff */
[----:B------:R-:W-:Y:S02]  /*b8a0*/  IMAD.MOV.U32 R3, RZ, RZ, 0x1 ;  /* 0x00000001ff037424 */ /* 0x000fe400078e00ff */
[----:B------:R-:W-:-:S07]  /*b8b0*/  IMAD.SHL.U32 R4, R4, 0x2, RZ ;  /* 0x0000000204047824 */ /* 0x000fce00078e00ff */
.L_x_94:
[----:B------:R-:W-:Y:S04]  /*b8c0*/  BSSY B1, `(.L_x_84) ;  /* 0x0000041000017945 */ /* 0x000fe80003800000 */
[----:B------:R-:W-:Y:S05]  /*b8d0*/  @!P3 BRA `(.L_x_85) ;  /* 0x0000000000fcb947 */ /* 0x000fea0003800000 */
[----:B------:R-:W1:Y:S01]  /*b8e0*/  S2R R6, SR_CgaCtaId ;  /* 0x0000000000067919 */ /* 0x000e620000008800 */
[----:B------:R-:W-:-:S04]  /*b8f0*/  MOV R5, 0x400 ;  /* 0x0000040000057802 */ /* 0x000fc80000000f00 */
[----:B-1----:R-:W-:Y:S02]  /*b900*/  LEA R7, R6, R5, 0x18 ;  /* 0x0000000506077211 */ /* 0x002fe400078ec0ff */
[----:B------:R-:W-:Y:S02]  /*b910*/  SHF.L.U32 R5, R3, 0x1f, RZ ;  /* 0x0000001f03057819 */ /* 0x000fe400000006ff */
[----:B------:R-:W-:-:S04]  /*b920*/  LEA R6, R2, R7, 0x3 ;  /* 0x0000000702067211 */ /* 0x000fc800078e18ff */
[----:B------:R-:W1:Y:S02]  /*b930*/  SYNCS.PHASECHK.TRANS64.TRYWAIT P4, [R6+URZ+0x1e028], R5 ;  /* 0x01e02805060075a7 */ /* 0x000e64000808017f */
[----:B-1----:R-:W-:Y:S05]  /*b940*/  @!P4 BRA `(.L_x_86) ;  /* 0x000000080090c947 */ /* 0x002fea0003800000 */
.L_x_105:
[----:B-1----:R-:W-:-:S04]  /*b950*/  @P2 IMAD.MOV.U32 R5, RZ, RZ, 0x5000 ;  /* 0x00005000ff052424 */ /* 0x002fc800078e00ff */
[----:B------:R1:W-:Y:S02]  /*b960*/  @P2 SYNCS.ARRIVE.TRANS64 RZ, [R6+URZ+0x1e000], R5 ;  /* 0x01e0000506ff29a7 */ /* 0x0003e4000800003f */
[----:B-1----:R-:W-:-:S04]  /*b970*/  PRMT R5, R0, 0x9910, RZ ;  /* 0x0000991000057816 */ /* 0x002fc800000000ff */
[----:B------:R-:W-:-:S13]  /*b980*/  ISETP.NE.AND P4, PT, R5, 0x2, PT ;  /* 0x000000020500780c */ /* 0x000fda0003f85270 */
[----:B------:R-:W-:Y:S05]  /*b990*/  @P4 BRA `(.L_x_87) ;  /* 0x0000000000044947 */ /* 0x000fea0003800000 */
[----:B------:R-:W-:Y:S01]  /*b9a0*/  BPT.TRAP 0x1 ;  /* 0x000000040000795c */ /* 0x000fe20000300000 */
.L_x_87:
[----:B------:R-:W-:Y:S05]  /*b9b0*/  @P0 BRA `(.L_x_88) ;  /* 0x0000000000040947 */ /* 0x000fea0003800000 */
[----:B------:R-:W-:Y:S01]  /*b9c0*/  BPT.TRAP 0x1 ;  /* 0x000000040000795c */ /* 0x000fe20000300000 */
.L_x_88:
[----:B------:R-:W-:Y:S01]  /*b9d0*/  IMAD R7, R2, 0x5000, R7 ;  /* 0x0000500002077824 */ /* 0x000fe200078e0207 */
[----:B------:R-:W-:Y:S01]  /*b9e0*/  R2UR UR17, R6 ;  /* 0x00000000061172ca */ /* 0x000fe200000e0000 */
[----:B------:R-:W-:Y:S01]  /*b9f0*/  ULDC.64 UR6, c[0x0][0x198] ;  /* 0x0000660000067ab9 */ /* 0x000fe20000000a00 */
[----:B------:R-:W-:Y:S01]  /*ba00*/  R2UR UR19, R8 ;  /* 0x00000000081372ca */ /* 0x000fe200000e0000 */
[----:B------:R-:W-:Y:S01]  /*ba10*/  UIADD3 UR6, UP0, UR6, 0x1f0, URZ ;  /* 0x000001f006067890 */ /* 0x000fe2000ff1e03f */
[----:B------:R-:W-:Y:S01]  /*ba20*/  R2UR UR24, R7 ;  /* 0x00000000071872ca */ /* 0x000fe200000e0000 */
[----:B------:R-:W-:Y:S01]  /*ba30*/  UMOV UR8, 0x0 ;  /* 0x0000000000087882 */ /* 0x000fe20000000000 */
[----:B------:R-:W-:Y:S01]  /*ba40*/  UMOV UR9, 0x10000000 ;  /* 0x1000000000097882 */ /* 0x000fe20000000000 */
[----:B------:R-:W-:Y:S01]  /*ba50*/  UIADD3.X UR7, URZ, UR7, URZ, UP0, !UPT ;  /* 0x000000073f077290 */ /* 0x000fe200087fe43f */
[----:B------:R-:W-:Y:S01]  /*ba60*/  VIADD R5, R2, 0x1 ;  /* 0x0000000102057836 */ /* 0x000fe20000000000 */
[----:B------:R-:W-:Y:S01]  /*ba70*/  UMOV UR18, URZ ;  /* 0x0000003f00127c82 */ /* 0x000fe20008000000 */
[----:B------:R-:W-:Y:S01]  /*ba80*/  UMOV UR50, 0x20 ;  /* 0x0000002000327882 */ /* 0x000fe20000000000 */
[----:B------:R-:W-:Y:S01]  /*ba90*/  UMOV UR52, UR20 ;  /* 0x0000001400347c82 */ /* 0x000fe20008000000 */
[----:B------:R-:W-:Y:S01]  /*baa0*/  UMOV UR53, UR21 ;  /* 0x0000001500357c82 */ /* 0x000fe20008000000 */
[----:B------:R-:W-:Y:S01]  /*bab0*/  UIADD3 UR17, UR17, 0x1e000, URZ ;  /* 0x0001e00011117890 */ /* 0x000fe2000fffe03f */
[----:B------:R-:W-:Y:S01]  /*bac0*/  ISETP.NE.AND P4, PT, R5, 0x5, PT ;  /* 0x000000050500780c */ /* 0x000fe20003f85270 */
[----:B------:R-:W-:-:S02]  /*bad0*/  USHF.L.U32 UR19, UR19, 0x7, URZ ;  /* 0x0000000713137899 */ /* 0x000fc4000800063f */
[----:B------:R-:W-:Y:S01]  /*bae0*/  UIADD3 UR16, UR24, 0x5000, URZ ;  /* 0x0000500018107890 */ /* 0x000fe2000fffe03f */
[----:B------:R-:W-:Y:S01]  /*baf0*/  SEL R2, RZ, 0x1, P4 ;  /* 0x00000001ff027807 */ /* 0x000fe20002000000 */
[----:B------:R-:W-:Y:S02]  /*bb00*/  UIADD3 UR48, UR24, 0x6000, URZ ;  /* 0x0000600018307890 */ /* 0x000fe4000fffe03f */
[----:B------:R-:W-:Y:S01]  /*bb10*/  UIADD3 UR40, UR24, 0x7000, URZ ;  /* 0x0000700018287890 */ /* 0x000fe2000fffe03f */
[----:B------:R-:W-:Y:S01]  /*bb20*/  LOP3.LUT R3, R3, R2, RZ, 0x3c, !PT ;  /* 0x0000000203037212 */ /* 0x000fe200078e3cff */
[----:B------:R-:W-:Y:S01]  /*bb30*/  UIADD3 UR32, UR24, 0x8000, URZ ;  /* 0x0000800018207890 */ /* 0x000fe2000fffe03f */
[----:B------:R-:W-:Y:S01]  /*bb40*/  SEL R2, R5, RZ, P4 ;  /* 0x000000ff05027207 */ /* 0x000fe20002000000 */
        /* <DEDUP_REMOVED lines=24> */
.L_x_85:
[----:B------:R-:W-:Y:S05]  /*bcd0*/  BSYNC B1 ;  /* 0x0000000000017941 */ /* 0x000fea0003800000 */
.L_x_84:
[----:B------:R-:W-:Y:S01]  /*bce0*/  ISETP.LT.OR P4, PT, R4, 0x4, !P3 ;  /* 0x000000040400780c */ /* 0x000fe20005f81670 */
[----:B------:R-:W-:-:S12]  /*bcf0*/  BSSY B1, `(.L_x_89) ;  /* 0x0000026000017945 */ /* 0x000fd80003800000 */
[----:B------:R-:W-:Y:S05]  /*bd00*/  @P4 BRA `(.L_x_90) ;  /* 0x0000000000904947 */ /* 0x000fea0003800000 */
[----:B------:R-:W1:Y:S01]  /*bd10*/  S2R R6, SR_CgaCtaId ;  /* 0x0000000000067919 */ /* 0x000e620000008800 */
[----:B------:R-:W-:Y:S02]  /*bd20*/  MOV R5, 0x400 ;  /* 0x0000040000057802 */ /* 0x000fe40000000f00 */
[----:B------:R-:W-:Y:S02]  /*bd30*/  SHF.L.U32 R7, R3, 0x1f, RZ ;  /* 0x0000001f03077819 */ /* 0x000fe400000006ff */
[----:B-1----:R-:W-:-:S05]  /*bd40*/  LEA R5, R6, R5, 0x18 ;  /* 0x0000000506057211 */ /* 0x002fca00078ec0ff */
[----:B------:R-:W-:-:S04]  /*bd50*/  IMAD R6, R2, 0x8, R5 ;  /* 0x0000000802067824 */ /* 0x000fc800078e0205 */
[----:B------:R-:W1:Y:S02]  /*bd60*/  SYNCS.PHASECHK.TRANS64.TRYWAIT P4, [R6+URZ+0x1e028], R7 ;  /* 0x01e02807060075a7 */ /* 0x000e64000808017f */
[----:B-1----:R-:W-:Y:S05]  /*bd70*/  @!P4 BRA `(.L_x_91) ;  /* 0x000000040098c947 */ /* 0x002fea0003800000 */
.L_x_106:
[----:B-1----:R-:W-:-:S04]  /*bd80*/  @P1 MOV R7, 0x5000 ;  /* 0x0000500000071802 */ /* 0x002fc80000000f00 */
[----:B------:R1:W-:Y:S02]  /*bd90*/  @P1 SYNCS.ARRIVE.TRANS64 RZ, [R6+URZ+0x1e000], R7 ;  /* 0x01e0000706ff19a7 */ /* 0x0003e4000800003f */
[----:B-1----:R-:W-:-:S04]  /*bda0*/  PRMT R7, R0, 0x9910, RZ ;  /* 0x0000991000077816 */ /* 0x002fc800000000ff */
[----:B------:R-:W-:-:S13]  /*bdb0*/  ISETP.NE.AND P4, PT, R7, 0x2, PT ;  /* 0x000000020700780c */ /* 0x000fda0003f85270 */
[----:B------:R-:W-:Y:S05]  /*bdc0*/  @P4 BRA `(.L_x_92) ;  /* 0x0000000000044947 */ /* 0x000fea0003800000 */
[----:B------:R-:W-:Y:S01]  /*bdd0*/  BPT.TRAP 0x1 ;  /* 0x000000040000795c */ /* 0x000fe20000300000 */
.L_x_92:
[----:B------:R-:W-:Y:S05]  /*bde0*/  @P0 BRA `(.L_x_93) ;  /* 0x0000000000040947 */ /* 0x000fea0003800000 */
[----:B------:R-:W-:Y:S01]  /*bdf0*/  BPT.TRAP 0x1 ;  /* 0x000000040000795c */ /* 0x000fe20000300000 */
.L_x_93:
        /* <DEDUP_REMOVED lines=11> */
[----:B------:R-:W-:-:S03]  /*beb0*/  VIADD R8, R8, 0x1 ;  /* 0x0000000108087836 */ /* 0x000fc60000000000 */
[----:B------:R-:W-:Y:S01]  /*bec0*/  UIADD3 UR17, UR17, 0x1e000, URZ ;  /* 0x0001e00011117890 */ /* 0x000fe2000fffe03f */
[C---:B------:R-:W-:Y:S01]  /*bed0*/  ISETP.NE.AND P4, PT, R2.reuse, 0x5, PT ;  /* 0x000000050200780c */ /* 0x040fe20003f85270 */
[----:B------:R-:W-:Y:S02]  /*bee0*/  USHF.L.U32 UR18, UR18, 0x7, URZ ;  /* 0x0000000712127899 */ /* 0x000fe4000800063f */
[----:B------:R-:W-:Y:S01]  /*bef0*/  UIADD3 UR16, UR16, 0x5000, URZ ;  /* 0x0000500010107890 */ /* 0x000fe2000fffe03f */
[----:B------:R-:W-:Y:S02]  /*bf00*/  SEL R6, RZ, 0x1, P4 ;  /* 0x00000001ff067807 */ /* 0x000fe40002000000 */
[----:B------:R-:W-:Y:S02]  /*bf10*/  SEL R2, R2, RZ, P4 ;  /* 0x000000ff02027207 */ /* 0x000fe40002000000 */
[----:B------:R-:W-:-:S04]  /*bf20*/  LOP3.LUT R3, R3, R6, RZ, 0x3c, !PT ;  /* 0x0000000603037212 */ /* 0x000fc800078e3cff */
[----:B------:R1:W-:Y:S02]  /*bf30*/  UTMALDG.4D [UR16], [UR6], desc[UR8] ;  /* 0x00000810060075b4 */ /* 0x0003e40008019000 */
[----:B-1----:R-:W-:Y:S01]  /*bf40*/  NOP ;  /* 0x0000000000007918 */ /* 0x002fe20000000000 */
.L_x_90:
[----:B------:R-:W-:Y:S05]  /*bf50*/  BSYNC B1 ;  /* 0x0000000000017941 */ /* 0x000fea0003800000 */
.L_x_89:
[C---:B------:R-:W-:Y:S01]  /*bf60*/  ISETP.GT.AND P4, PT, R4.reuse, 0x4, PT ;  /* 0x000000040400780c */ /* 0x040fe20003f84270 */
[----:B------:R-:W-:-:S12]  /*bf70*/  VIADD R4, R4, 0xfffffffe ;  /* 0xfffffffe04047836 */ /* 0x000fd80000000000 */
[----:B------:R-:W-:Y:S05]  /*bf80*/  @P4 BRA `(.L_x_94) ;  /* 0xfffffff8004c4947 */ /* 0x000fea000383ffff */
[----:B------:R-:W-:Y:S05]  /*bf90*/  BSYNC B0 ;  /* 0x0000000000007941 */ /* 0x000fea0003800000 */
.L_x_83:
[----:B------:R-:W-:Y:S05]  /*bfa0*/  EXIT ;  /* 0x000000000000794d */ /* 0x000fea0003800000 */
.L_x_15:
[----:B--2---:R-:W-:-:S04]  /*bfb0*/  MOV R3, UR7 ;  /* 0x0000000700037c02 */ /* 0x004fc80008000f00 */
[----:B------:R2:W3:Y:S03]  /*bfc0*/  SYNCS.PHASECHK.TRANS64.TRYWAIT P1, [R3+URZ+0x1e050], R2 ;  /* 0x01e05002030075a7 */ /* 0x0004e6000802017f */
[----:B---3--:R-:W-:Y:S05]  /*bfd0*/  @!P1 NANOSLEEP.SYNCS 0x989680 ;  /* 0x009896800000995d */ /* 0x008fea0003900000 */
[----:B------:R-:W3:Y:S02]  /*bfe0*/  @!P1 SYNCS.PHASECHK.TRANS64 P1, [R3+URZ+0x1e050], R2 ;  /* 0x01e05002030095a7 */ /* 0x000ee4000802007f */
[----:B---3--:R-:W-:Y:S05]  /*bff0*/  @!P1 BRA `(.L_x_15) ;  /* 0xfffffffc00ec9947 */ /* 0x008fea000383ffff */
[----:B------:R-:W-:Y:S05]  /*c000*/  BRA `(.L_x_95) ;  /* 0xffffff4c00587947 */ /* 0x000fea000383ffff */
.L_x_17:
[----:B--2---:R-:W-:-:S04]  /*c010*/  IMAD.U32 R3, RZ, RZ, UR36 ;  /* 0x00000024ff037e24 */ /* 0x004fc8000f8e00ff */
[----:B------:R2:W3:Y:S03]  /*c020*/  SYNCS.PHASECHK.TRANS64.TRYWAIT P1, [R3+URZ+0x1e000], R2 ;  /* 0x01e00002030075a7 */ /* 0x0004e6000802017f */
[----:B---3--:R-:W-:Y:S05]  /*c030*/  @!P1 NANOSLEEP.SYNCS 0x989680 ;  /* 0x009896800000995d */ /* 0x008fea0003900000 */
[----:B------:R-:W3:Y:S02]  /*c040*/  @!P1 SYNCS.PHASECHK.TRANS64 P1, [R3+URZ+0x1e000], R2 ;  /* 0x01e00002030095a7 */ /* 0x000ee4000802007f */
[----:B---3--:R-:W-:Y:S05]  /*c050*/  @!P1 BRA `(.L_x_17) ;  /* 0xfffffffc00ec9947 */ /* 0x008fea000383ffff */
[----:B------:R-:W-:Y:S05]  /*c060*/  BRA `(.L_x_96) ;  /* 0xffffff4c005c7947 */ /* 0x000fea000383ffff */
.L_x_18:
[----:B--2---:R-:W-:-:S04]  /*c070*/  IMAD.U32 R4, RZ, RZ, UR10 ;  /* 0x0000000aff047e24 */ /* 0x004fc8000f8e00ff */
[----:B------:R2:W3:Y:S03]  /*c080*/  SYNCS.PHASECHK.TRANS64.TRYWAIT P1, [R4+URZ], R3 ;  /* 0x00000003040075a7 */ /* 0x0004e6000802017f */
[----:B---3--:R-:W-:Y:S05]  /*c090*/  @!P1 NANOSLEEP.SYNCS 0x989680 ;  /* 0x009896800000995d */ /* 0x008fea0003900000 */
[----:B------:R-:W3:Y:S02]  /*c0a0*/  @!P1 SYNCS.PHASECHK.TRANS64 P1, [R4+URZ], R3 ;  /* 0x00000003040095a7 */ /* 0x000ee4000802007f */
[----:B---3--:R-:W-:Y:S05]  /*c0b0*/  @!P1 BRA `(.L_x_18) ;  /* 0xfffffffc00ec9947 */ /* 0x008fea000383ffff */
[----:B------:R-:W-:Y:S05]  /*c0c0*/  BRA `(.L_x_97) ;  /* 0xffffff4c00607947 */ /* 0x000fea000383ffff */
.L_x_20:
[----:B-1----:R-:W-:-:S04]  /*c0d0*/  IMAD.U32 R9, RZ, RZ, UR36 ;  /* 0x00000024ff097e24 */ /* 0x002fc8000f8e00ff */
[----:B------:R1:W2:Y:S03]  /*c0e0*/  SYNCS.PHASECHK.TRANS64.TRYWAIT P1, [R9+URZ+0x1e008], R2 ;  /* 0x01e00802090075a7 */ /* 0x0002a6000802017f */
[----:B--2---:R-:W-:Y:S05]  /*c0f0*/  @!P1 NANOSLEEP.SYNCS 0x989680 ;  /* 0x009896800000995d */ /* 0x004fea0003900000 */
[----:B------:R-:W2:Y:S02]  /*c100*/  @!P1 SYNCS.PHASECHK.TRANS64 P1, [R9+URZ+0x1e008], R2 ;  /* 0x01e00802090095a7 */ /* 0x000ea4000802007f */
[----:B--2---:R-:W-:Y:S05]  /*c110*/  @!P1 BRA `(.L_x_20) ;  /* 0xfffffffc00ec9947 */ /* 0x004fea000383ffff */
[----:B------:R-:W-:Y:S05]  /*c120*/  BRA `(.L_x_98) ;  /* 0xffffff8000407947 */ /* 0x000fea000383ffff */
.L_x_25:
[----:B-1----:R-:W-:-:S04]  /*c130*/  MOV R4, UR7 ;  /* 0x0000000700047c02 */ /* 0x002fc80008000f00 */
[----:B------:R1:W2:Y:S03]  /*c140*/  SYNCS.PHASECHK.TRANS64.TRYWAIT P2, [R4+URZ+0x1e000], R3 ;  /* 0x01e00003040075a7 */ /* 0x0002a6000804017f */
[----:B--2---:R-:W-:Y:S05]  /*c150*/  @!P2 NANOSLEEP.SYNCS 0x989680 ;  /* 0x009896800000a95d */ /* 0x004fea0003900000 */
[----:B------:R-:W2:Y:S02]  /*c160*/  @!P2 SYNCS.PHASECHK.TRANS64 P2, [R4+URZ+0x1e000], R3 ;  /* 0x01e000030400a5a7 */ /* 0x000ea4000804007f */
[----:B--2---:R-:W-:Y:S05]  /*c170*/  @!P2 BRA `(.L_x_25) ;  /* 0xfffffffc00eca947 */ /* 0x004fea000383ffff */
[----:B------:R-:W-:Y:S05]  /*c180*/  BRA `(.L_x_99) ;  /* 0xffffff88002c7947 */ /* 0x000fea000383ffff */
.L_x_29:
[----:B-1----:R-:W-:-:S04]  /*c190*/  IMAD.U32 R11, RZ, RZ, UR7 ;  /* 0x00000007ff0b7e24 */ /* 0x002fc8000f8e00ff */
[----:B------:R1:W2:Y:S03]  /*c1a0*/  SYNCS.PHASECHK.TRANS64.TRYWAIT P2, [R11+URZ+0x1e000], R26 ;  /* 0x01e0001a0b0075a7 */ /* 0x0002a6000804017f */
[----:B--2---:R-:W-:Y:S05]  /*c1b0*/  @!P2 NANOSLEEP.SYNCS 0x989680 ;  /* 0x009896800000a95d */ /* 0x004fea0003900000 */
[----:B------:R-:W2:Y:S02]  /*c1c0*/  @!P2 SYNCS.PHASECHK.TRANS64 P2, [R11+URZ+0x1e000], R26 ;  /* 0x01e0001a0b00a5a7 */ /* 0x000ea4000804007f */
[----:B--2---:R-:W-:Y:S05]  /*c1d0*/  @!P2 BRA `(.L_x_29) ;  /* 0xfffffffc00eca947 */ /* 0x004fea000383ffff */
[----:B------:R-:W-:Y:S05]  /*c1e0*/  BRA `(.L_x_28) ;  /* 0xffffffbc00347947 */ /* 0x000fea000383ffff */
.L_x_45:
[----:B-1----:R-:W-:-:S04]  /*c1f0*/  IMAD.U32 R3, RZ, RZ, UR4 ;  /* 0x00000004ff037e24 */ /* 0x002fc8000f8e00ff */
[----:B------:R1:W2:Y:S03]  /*c200*/  SYNCS.PHASECHK.TRANS64.TRYWAIT P0, [R3+URZ+0x1e098], R0 ;  /* 0x01e09800030075a7 */ /* 0x0002a6000800017f */
[----:B--2---:R-:W-:Y:S05]  /*c210*/  @!P0 NANOSLEEP.SYNCS 0x989680 ;  /* 0x009896800000895d */ /* 0x004fea0003900000 */
[----:B------:R-:W2:Y:S02]  /*c220*/  @!P0 SYNCS.PHASECHK.TRANS64 P0, [R3+URZ+0x1e098], R0 ;  /* 0x01e09800030085a7 */ /* 0x000ea4000800007f */
[----:B--2---:R-:W-:Y:S05]  /*c230*/  @!P0 BRA `(.L_x_45) ;  /* 0xfffffffc00ec8947 */ /* 0x004fea000383ffff */
[----:B------:R-:W-:Y:S05]  /*c240*/  BRA `(.L_x_100) ;  /* 0xffffffcc00647947 */ /* 0x000fea000383ffff */
.L_x_65:
[----:B--2---:R2:W4:Y:S02]  /*c250*/  SYNCS.PHASECHK.TRANS64.TRYWAIT P0, [R4+URZ+0x1e060], R3 ;  /* 0x01e06003040075a7 */ /* 0x004524000800017f */
[----:B----4-:R-:W-:Y:S05]  /*c260*/  @!P0 NANOSLEEP.SYNCS 0x989680 ;  /* 0x009896800000895d */ /* 0x010fea0003900000 */
[----:B------:R-:W4:Y:S02]  /*c270*/  @!P0 SYNCS.PHASECHK.TRANS64 P0, [R4+URZ+0x1e060], R3 ;  /* 0x01e06003040085a7 */ /* 0x000f24000800007f */
[----:B----4-:R-:W-:Y:S05]  /*c280*/  @!P0 BRA `(.L_x_65) ;  /* 0xfffffffc00f08947 */ /* 0x010fea000383ffff */
[----:B------:R-:W-:Y:S05]  /*c290*/  BRA `(.L_x_101) ;  /* 0xffffffe400d47947 */ /* 0x000fea000383ffff */
.L_x_70:
[----:B-1----:R1:W2:Y:S02]  /*c2a0*/  SYNCS.PHASECHK.TRANS64.TRYWAIT P0, [R5+URZ+0x1e028], R2 ;  /* 0x01e02802050075a7 */ /* 0x0022a4000800017f */
[----:B--2---:R-:W-:Y:S05]  /*c2b0*/  @!P0 NANOSLEEP.SYNCS 0x989680 ;  /* 0x009896800000895d */ /* 0x004fea0003900000 */
[----:B------:R-:W2:Y:S02]  /*c2c0*/  @!P0 SYNCS.PHASECHK.TRANS64 P0, [R5+URZ+0x1e028], R2 ;  /* 0x01e02802050085a7 */ /* 0x000ea4000800007f */
[----:B--2---:R-:W-:Y:S05]  /*c2d0*/  @!P0 BRA `(.L_x_70) ;  /* 0xfffffffc00f08947 */ /* 0x004fea000383ffff */
[----:B------:R-:W-:Y:S05]  /*c2e0*/  BRA `(.L_x_102) ;  /* 0xffffffe800c07947 */ /* 0x000fea000383ffff */
.L_x_75:
[----:B-1----:R1:W2:Y:S02]  /*c2f0*/  SYNCS.PHASECHK.TRANS64.TRYWAIT P0, [R5+URZ+0x1e060], R6 ;  /* 0x01e06006050075a7 */ /* 0x0022a4000800017f */
[----:B--2---:R-:W-:Y:S05]  /*c300*/  @!P0 NANOSLEEP.SYNCS 0x989680 ;  /* 0x009896800000895d */ /* 0x004fea0003900000 */
[----:B------:R-:W2:Y:S02]  /*c310*/  @!P0 SYNCS.PHASECHK.TRANS64 P0, [R5+URZ+0x1e060], R6 ;  /* 0x01e06006050085a7 */ /* 0x000ea4000800007f */
[----:B--2---:R-:W-:Y:S05]  /*c320*/  @!P0 BRA `(.L_x_75) ;  /* 0xfffffffc00f08947 */ /* 0x004fea000383ffff */
[----:B------:R-:W-:Y:S05]  /*c330*/  BRA `(.L_x_103) ;  /* 0xffffffec00ac7947 */ /* 0x000fea000383ffff */
.L_x_80:
[----:B-1----:R1:W2:Y:S02]  /*c340*/  SYNCS.PHASECHK.TRANS64.TRYWAIT P0, [R4+URZ+0x1e028], R7 ;  /* 0x01e02807040075a7 */ /* 0x0022a4000800017f */
[----:B--2---:R-:W-:Y:S05]  /*c350*/  @!P0 NANOSLEEP.SYNCS 0x989680 ;  /* 0x009896800000895d */ /* 0x004fea0003900000 */
[----:B------:R-:W2:Y:S02]  /*c360*/  @!P0 SYNCS.PHASECHK.TRANS64 P0, [R4+URZ+0x1e028], R7 ;  /* 0x01e02807040085a7 */ /* 0x000ea4000800007f */
[----:B--2---:R-:W-:Y:S05]  /*c370*/  @!P0 BRA `(.L_x_80) ;  /* 0xfffffffc00f08947 */ /* 0x004fea000383ffff */
[----:B------:R-:W-:Y:S05]  /*c380*/  BRA `(.L_x_104) ;  /* 0xfffffff000a47947 */ /* 0x000fea000383ffff */
.L_x_86:
[----:B-1----:R1:W2:Y:S02]  /*c390*/  SYNCS.PHASECHK.TRANS64.TRYWAIT P4, [R6+URZ+0x1e028], R5 ;  /* 0x01e02805060075a7 */ /* 0x0022a4000808017f */
[----:B--2---:R-:W-:Y:S05]  /*c3a0*/  @!P4 NANOSLEEP.SYNCS 0x989680 ;  /* 0x009896800000c95d */ /* 0x004fea0003900000 */
[----:B------:R-:W2:Y:S02]  /*c3b0*/  @!P4 SYNCS.PHASECHK.TRANS64 P4, [R6+URZ+0x1e028], R5 ;  /* 0x01e028050600c5a7 */ /* 0x000ea4000808007f */
[----:B--2---:R-:W-:Y:S05]  /*c3c0*/  @!P4 BRA `(.L_x_86) ;  /* 0xfffffffc00f0c947 */ /* 0x004fea000383ffff */
[----:B------:R-:W-:Y:S05]  /*c3d0*/  BRA `(.L_x_105) ;  /* 0xfffffff4005c7947 */ /* 0x000fea000383ffff */
.L_x_91:
[----:B-1----:R1:W2:Y:S02]  /*c3e0*/  SYNCS.PHASECHK.TRANS64.TRYWAIT P4, [R6+URZ+0x1e028], R7 ;  /* 0x01e02807060075a7 */ /* 0x0022a4000808017f */
[----:B--2---:R-:W-:Y:S05]  /*c3f0*/  @!P4 NANOSLEEP.SYNCS 0x989680 ;  /* 0x009896800000c95d */ /* 0x004fea0003900000 */
[----:B------:R-:W2:Y:S02]  /*c400*/  @!P4 SYNCS.PHASECHK.TRANS64 P4, [R6+URZ+0x1e028], R7 ;  /* 0x01e028070600c5a7 */ /* 0x000ea4000808007f */
[----:B--2---:R-:W-:Y:S05]  /*c410*/  @!P4 BRA `(.L_x_91) ;  /* 0xfffffffc00f0c947 */ /* 0x004fea000383ffff */
[----:B------:R-:W-:Y:S05]  /*c420*/  BRA `(.L_x_106) ;  /* 0xfffffff800547947 */ /* 0x000fea000383ffff */
        .weak           $__internal_0_$__cuda_sm20_rcp_rn_f32_slowpath
        .type           $__internal_0_$__cuda_sm20_rcp_rn_f32_slowpath,@function
        .size           $__internal_0_$__cuda_sm20_rcp_rn_f32_slowpath,(.L_x_112 - $__internal_0_$__cuda_sm20_rcp_rn_f32_slowpath)
$__internal_0_$__cuda_sm20_rcp_rn_f32_slowpath:
[----:B------:R-:W-:Y:S01]  /*c430*/  IMAD.SHL.U32 R0, R2, 0x2, RZ ;  /* 0x0000000202007824 */ /* 0x000fe200078e00ff */
[----:B------:R-:W-:Y:S04]  /*c440*/  BSSY B2, `(.L_x_107) ;  /* 0x0000030000027945 */ /* 0x000fe80003800000 */
[----:B------:R-:W-:-:S04]  /*c450*/  SHF.R.U32.HI R16, RZ, 0x18, R0 ;  /* 0x00000018ff107819 */ /* 0x000fc80000011600 */
[----:B------:R-:W-:-:S13]  /*c460*/  ISETP.NE.U32.AND P0, PT, R16, RZ, PT ;  /* 0x000000ff1000720c */ /* 0x000fda0003f05070 */
[----:B------:R-:W-:Y:S05]  /*c470*/  @P0 BRA `(.L_x_108) ;  /* 0x0000000000280947 */ /* 0x000fea0003800000 */
[----:B------:R-:W-:-:S04]  /*c480*/  SHF.L.U32 R0, R2, 0x1, RZ ;  /* 0x0000000102007819 */ /* 0x000fc800000006ff */
[----:B------:R-:W-:-:S13]  /*c490*/  ISETP.NE.AND P0, PT, R0, RZ, PT ;  /* 0x000000ff0000720c */ /* 0x000fda0003f05270 */
[----:B------:R-:W-:Y:S01]  /*c4a0*/  @P0 FFMA R7, R2, 1.84467440737095516160e+19, RZ ;  /* 0x5f80000002070823 */ /* 0x000fe200000000ff */
[----:B------:R-:W-:Y:S08]  /*c4b0*/  @!P0 MUFU.RCP R6, R2 ;  /* 0x0000000200068308 */ /* 0x000ff00000001000 */
[----:B------:R-:W1:Y:S02]  /*c4c0*/  @P0 MUFU.RCP R0, R7 ;  /* 0x0000000700000308 */ /* 0x000e640000001000 */
[----:B-1----:R-:W-:-:S04]  /*c4d0*/  @P0 FFMA R8, R7, R0, -1 ;  /* 0xbf80000007080423 */ /* 0x002fc80000000000 */
[----:B------:R-:W-:-:S04]  /*c4e0*/  @P0 FADD.FTZ R13, -R8, -RZ ;  /* 0x800000ff080d0221 */ /* 0x000fc80000010100 */
[----:B------:R-:W-:-:S04]  /*c4f0*/  @P0 FFMA R0, R0, R13, R0 ;  /* 0x0000000d00000223 */ /* 0x000fc80000000000 */
[----:B------:R-:W-:Y:S01]  /*c500*/  @P0 FFMA R6, R0, 1.84467440737095516160e+19, RZ ;  /* 0x5f80000000060823 */ /* 0x000fe200000000ff */
[----:B------:R-:W-:Y:S06]  /*c510*/  BRA `(.L_x_109) ;  /* 0x0000000000887947 */ /* 0x000fec0003800000 */
.L_x_108:
[----:B------:R-:W-:-:S05]  /*c520*/  VIADD R18, R16, 0xffffff03 ;  /* 0xffffff0310127836 */ /* 0x000fca0000000000 */
[----:B------:R-:W-:-:S13]  /*c530*/  ISETP.GT.U32.AND P0, PT, R18, 0x1, PT ;  /* 0x000000011200780c */ /* 0x000fda0003f04070 */
[----:B------:R-:W-:Y:S05]  /*c540*/  @P0 BRA `(.L_x_110) ;  /* 0x0000000000780947 */ /* 0x000fea0003800000 */
[----:B------:R-:W-:Y:S01]  /*c550*/  LOP3.LUT R0, R2, 0x7fffff, RZ, 0xc0, !PT ;  /* 0x007fffff02007812 */ /* 0x000fe200078ec0ff */
[----:B------:R-:W-:-:S03]  /*c560*/  IMAD.MOV.U32 R13, RZ, RZ, 0x3 ;  /* 0x00000003ff0d7424 */ /* 0x000fc600078e00ff */
[----:B------:R-:W-:Y:S02]  /*c570*/  LOP3.LUT R0, R0, 0x3f800000, RZ, 0xfc, !PT ;  /* 0x3f80000000007812 */ /* 0x000fe400078efcff */
[----:B------:R-:W-:Y:S02]  /*c580*/  SHF.L.U32 R13, R13, R18, RZ ;  /* 0x000000120d0d7219 */ /* 0x000fe400000006ff */
[----:B------:R-:W1:Y:S02]  /*c590*/  MUFU.RCP R7, R0 ;  /* 0x0000000000077308 */ /* 0x000e640000001000 */
[----:B-1----:R-:W-:-:S04]  /*c5a0*/  FFMA R6, R0, R7, -1 ;  /* 0xbf80000000067423 */ /* 0x002fc80000000007 */
[----:B------:R-:W-:-:S04]  /*c5b0*/  FADD.FTZ R6, -R6, -RZ ;  /* 0x800000ff06067221 */ /* 0x000fc80000010100 */
[CCC-:B------:R-:W-:Y:S01]  /*c5c0*/  FFMA.RM R8, R7.reuse, R6.reuse, R7.reuse ;  /* 0x0000000607087223 */ /* 0x1c0fe20000004007 */
[----:B------:R-:W-:-:S04]  /*c5d0*/  FFMA.RP R7, R7, R6, R7 ;  /* 0x0000000607077223 */ /* 0x000fc80000008007 */
[C---:B------:R-:W-:Y:S02]  /*c5e0*/  LOP3.LUT R6, R8.reuse, 0x7fffff, RZ, 0xc0, !PT ;  /* 0x007fffff08067812 */ /* 0x040fe400078ec0ff */
[----:B------:R-:W-:Y:S02]  /*c5f0*/  FSETP.NEU.FTZ.AND P0, PT, R8, R7, PT ;  /* 0x000000070800720b */ /* 0x000fe40003f1d000 */
[----:B------:R-:W-:Y:S02]  /*c600*/  LOP3.LUT R6, R6, 0x800000, RZ, 0xfc, !PT ;  /* 0x0080000006067812 */ /* 0x000fe400078efcff */
[----:B------:R-:W-:Y:S02]  /*c610*/  SEL R7, RZ, 0xffffffff, !P0 ;  /* 0xffffffffff077807 */ /* 0x000fe40004000000 */
[----:B------:R-:W-:-:S03]  /*c620*/  LOP3.LUT R13, R13, R6, RZ, 0xc0, !PT ;  /* 0x000000060d0d7212 */ /* 0x000fc600078ec0ff */
[----:B------:R-:W-:Y:S01]  /*c630*/  IMAD.MOV R7, RZ, RZ, -R7 ;  /* 0x000000ffff077224 */ /* 0x000fe200078e0a07 */
[----:B------:R-:W-:-:S04]  /*c640*/  SHF.R.U32.HI R13, RZ, R18, R13 ;  /* 0x00000012ff0d7219 */ /* 0x000fc8000001160d */
[--C-:B------:R-:W-:Y:S01]  /*c650*/  LOP3.LUT P1, RZ, R7, R18, R6.reuse, 0xf8, !PT ;  /* 0x0000001207ff7212 */ /* 0x100fe2000782f806 */
[----:B------:R-:W-:Y:S01]  /*c660*/  VIADD R7, R16, 0xffffff04 ;  /* 0xffffff0410077836 */ /* 0x000fe20000000000 */
[C---:B------:R-:W-:Y:S02]  /*c670*/  LOP3.LUT P0, RZ, R13.reuse, 0x1, RZ, 0xc0, !PT ;  /* 0x000000010dff7812 */ /* 0x040fe4000780c0ff */
[----:B------:R-:W-:Y:S02]  /*c680*/  LOP3.LUT P2, RZ, R13, 0x2, RZ, 0xc0, !PT ;  /* 0x000000020dff7812 */ /* 0x000fe4000784c0ff */
[----:B------:R-:W-:Y:S02]  /*c690*/  SHF.R.U32.HI R7, RZ, R7, R6 ;  /* 0x00000007ff077219 */ /* 0x000fe40000011606 */
[----:B------:R-:W-:Y:S02]  /*c6a0*/  PLOP3.LUT P0, PT, P0, P1, P2, 0xe0, 0x0 ;  /* 0x000000000000781c */ /* 0x000fe40000703c20 */
[----:B------:R-:W-:-:S02]  /*c6b0*/  LOP3.LUT P1, RZ, R2, 0x7fffff, RZ, 0xc0, !PT ;  /* 0x007fffff02ff7812 */ /* 0x000fc4000782c0ff */
[----:B------:R-:W-:-:S04]  /*c6c0*/  SEL R0, RZ, 0x1, !P0 ;  /* 0x00000001ff007807 */ /* 0x000fc80004000000 */
[----:B------:R-:W-:-:S04]  /*c6d0*/  IADD3 R0, -R0, RZ, RZ ;  /* 0x000000ff00007210 */ /* 0x000fc80007ffe1ff */
[----:B------:R-:W-:-:S13]  /*c6e0*/  ISETP.GE.AND P0, PT, R0, RZ, PT ;  /* 0x000000ff0000720c */ /* 0x000fda0003f06270 */
[----:B------:R-:W-:-:S04]  /*c6f0*/  @!P0 VIADD R7, R7, 0x1 ;  /* 0x0000000107078836 */ /* 0x000fc80000000000 */
[----:B------:R-:W-:-:S05]  /*c700*/  @!P1 IMAD.SHL.U32 R7, R7, 0x2, RZ ;  /* 0x0000000207079824 */ /* 0x000fca00078e00ff */
[----:B------:R-:W-:Y:S01]  /*c710*/  LOP3.LUT R6, R7, 0x80000000, R2, 0xf8, !PT ;  /* 0x8000000007067812 */ /* 0x000fe200078ef802 */
[----:B------:R-:W-:Y:S06]  /*c720*/  BRA `(.L_x_109) ;  /* 0x0000000000047947 */ /* 0x000fec0003800000 */
.L_x_110:
[----:B------:R1:W2:Y:S02]  /*c730*/  MUFU.RCP R6, R2 ;  /* 0x0000000200067308 */ /* 0x0002a40000001000 */
.L_x_109:
[----:B------:R-:W-:Y:S05]  /*c740*/  BSYNC B2 ;  /* 0x0000000000027941 */ /* 0x000fea0003800000 */
.L_x_107:
[----:B--2---:R-:W-:Y:S01]  /*c750*/  MOV R0, R6 ;  /* 0x0000000600007202 */ /* 0x004fe20000000f00 */
[----:B------:R-:W-:Y:S02]  /*c760*/  IMAD.MOV.U32 R6, RZ, RZ, R12 ;  /* 0x000000ffff067224 */ /* 0x000fe400078e000c */
[----:B------:R-:W-:-:S04]  /*c770*/  IMAD.MOV.U32 R7, RZ, RZ, 0x0 ;  /* 0x00000000ff077424 */ /* 0x000fc800078e00ff */
[----:B-1----:R-:W-:Y:S05]  /*c780*/  RET.REL.NODEC R6 `(_ZN7cutlass13device_kernelINS_4fmha6kernel28FmhaKernelTmaWarpSpecializedINS1_10collective30FmhaMainloopTmaWarpSpecializedINS_12float_e4m3_tEffN4cute5tupleIJNS7_1CILi128EEESA_NS9_ILi160EEEEEENS8_IJiNS9_ILi1EEENS8_IJiiEEEEEESF_NS8_IJSD_iSE_EEENS4_13DefaultFusionEJEEENS4_15FmhaFwdEpilogueIS6_fNS8_IJNS9_ILi64EEESB_SA_EEEEENS2_23IndividualTileSchedulerEJEEEEEvNT_6ParamsE) ;  /* 0xffffff38061c7950 */ /* 0x002fea0003c3ffff */
.L_x_111:
[----:B------:R-:W-:-:S00]  /*c790*/  BRA `(.L_x_111) ;  /* 0xfffffffc00fc7947 */ /* 0x000fc0000383ffff */
[----:B------:R-:W-:-:S00]  /*c7a0*/  NOP ;  /* 0x0000000000007918 */ /* 0x000fc00000000000 */
        /* <DEDUP_REMOVED lines=13> */
.L_x_112:


//--------------------- .nv.global.init           --------------------------
	.section	.nv.global.init,"aw",@progbits
.nv.global.init:
	.type		$str$24,@object
	.size		$str$24,($str$25 - $str$24)
$str$24:
        /*0000*/ 	.byte	0x28, 0x61, 0x64, 0x64, 0x72, 0x65, 0x73, 0x73, 0x20, 0x26, 0x20, 0x6d, 0x61, 0x73, 0x6b, 0x29
        /*0010*/ 	.byte	0x20, 0x3d, 0x3d, 0x20, 0x30, 0x00
	.type		$str$25,@object
	.size		$str$25,(__unnamed_1 - $str$25)
$str$25:
        /*0016*/ 	.byte	0x2f, 0x74, 0x6d, 0x70, 0x2f, 0x63, 0x75, 0x74, 0x6c, 0x61, 0x73, 0x73, 0x5f, 0x73, 0x77, 0x65
        /*0026*/ 	.byte	0x65, 0x70, 0x5f, 0x73, 0x72, 0x63, 0x2f, 0x69, 0x6e, 0x63, 0x6c, 0x75, 0x64, 0x65, 0x2f, 0x63
        /*0036*/ 	.byte	0x75, 0x74, 0x65, 0x2f, 0x70, 0x6f, 0x69, 0x6e, 0x74, 0x65, 0x72, 0x5f, 0x66, 0x6c, 0x61, 0x67
        /*0046*/ 	.byte	0x67, 0x65, 0x64, 0x2e, 0x68, 0x70, 0x70, 0x00
	.type		__unnamed_1,@object
	.size		__unnamed_1,(__unnamed_2 - __unnamed_1)
__unnamed_1:
        /*004e*/ 	.byte	0x61, 0x75, 0x74, 0x6f, 0x20, 0x63, 0x75, 0x74, 0x65, 0x3a, 0x3a, 0x61, 0x73, 0x5f, 0x70, 0x6f
        /* <DEDUP_REMOVED lines=27> */
        /*020e*/ 	.byte	0x43, 0x3c, 0x32, 0x30, 0x34, 0x38, 0x3e, 0x3e, 0x3e, 0x3e, 0x3e, 0x5d, 0x00
	.type		__unnamed_2,@object
	.size		__unnamed_2,(.L_1 - __unnamed_2)
__unnamed_2:
        /* <DEDUP_REMOVED lines=29> */
.L_1:


//--------------------- .nv.shared._ZN7cutlass13device_kernelINS_4fmha6kernel28FmhaKernelTmaWarpSpecializedINS1_10collective30FmhaMainloopTmaWarpSpecializedINS_12float_e4m3_tEffN4cute5tupleIJNS7_1CILi128EEESA_NS9_ILi160EEEEEENS8_IJiNS9_ILi1EEENS8_IJiiEEEEEESF_NS8_IJSD_iSE_EEENS4_13DefaultFusionEJEEENS4_15FmhaFwdEpilogueIS6_fNS8_IJNS9_ILi64EEESB_SA_EEEEENS2_23IndividualTileSchedulerEJEEEEEvNT_6ParamsE --------------------------
	.section	.nv.shared._ZN7cutlass13device_kernelINS_4fmha6kernel28FmhaKernelTmaWarpSpecializedINS1_10collective30FmhaMainloopTmaWarpSpecializedINS_12float_e4m3_tEffN4cute5tupleIJNS7_1CILi128EEESA_NS9_ILi160EEEEEENS8_IJiNS9_ILi1EEENS8_IJiiEEEEEESF_NS8_IJSD_iSE_EEENS4_13DefaultFusionEJEEENS4_15FmhaFwdEpilogueIS6_fNS8_IJNS9_ILi64EEESB_SA_EEEEENS2_23IndividualTileSchedulerEJEEEEEvNT_6ParamsE,"aw",@nobits
	.sectionflags	@""
	.align	16
	.zero		1024


//--------------------- .nv.shared.reserved.0     --------------------------
	.section	.nv.shared.reserved.0,"aw",@nobits
	.weak		__nv_reservedSMEM_offset_0_alias
	.size		__nv_reservedSMEM_offset_0_alias, 0, 0
	.other		__nv_reservedSMEM_offset_0_alias,@"STO_CUDA_RESERVED_SHARED STV_DEFAULT"
__nv_reservedSMEM_offset_0_alias:
	.zero		0


//--------------------- .nv.global                --------------------------
	.section	.nv.global,"aw",@nobits
.nv.global:
	.type		_ZN39_INTERNAL_e4a3c122_4_k_cu_199add4b_26994cute1_E,@object
	.size		_ZN39_INTERNAL_e4a3c122_4_k_cu_199add4b_26994cute1_E,(_ZN39_INTERNAL_e4a3c122_4_k_cu_199add4b_26994cuda3std3__45__cpo6cbeginE - _ZN39_INTERNAL_e4a3c122_4_k_cu_199add4b_26994cute1_E)
_ZN39_INTERNAL_e4a3c122_4_k_cu_199add4b_26994cute1_E:
	.zero		1
	.type		_ZN39_INTERNAL_e4a3c122_4_k_cu_199add4b_26994cuda3std3__45__cpo6cbeginE,@object
	.size		_ZN39_INTERNAL_e4a3c122_4_k_cu_199add4b_26994cuda3std3__45__cpo6cbeginE,(_ZN39_INTERNAL_e4a3c122_4_k_cu_199add4b_26994cuda3std3__48in_placeE - _ZN39_INTERNAL_e4a3c122_4_k_cu_199add4b_26994cuda3std3__45__cpo6cbeginE)
_ZN39_INTERNAL_e4a3c122_4_k_cu_199add4b_26994cuda3std3__45__cpo6cbeginE:
	.zero		1
	.type		_ZN39_INTERNAL_e4a3c122_4_k_cu_199add4b_26994cuda3std3__48in_placeE,@object
	.size		_ZN39_INTERNAL_e4a3c122_4_k_cu_199add4b_26994cuda3std3__48in_placeE,(_ZN39_INTERNAL_e4a3c122_4_k_cu_199add4b_26994cuda3std6ranges3__45__cpo9iter_moveE - _ZN39_INTERNAL_e4a3c122_4_k_cu_199add4b_26994cuda3std3__48in_placeE)
_ZN39_INTERNAL_e4a3c122_4_k_cu_199add4b_26994cuda3std3__48in_placeE:
	.zero		1
	.type		_ZN39_INTERNAL_e4a3c122_4_k_cu_199add4b_26994cuda3std6ranges3__45__cpo9iter_moveE,@object
	.size		_ZN39_INTERNAL_e4a3c122_4_k_cu_199add4b_26994cuda3std6ranges3__45__cpo9iter_moveE,(_ZN39_INTERNAL_e4a3c122_4_k_cu_199add4b_26994cuda3std3__45__cpo5beginE - _ZN39_INTERNAL_e4a3c122_4_k_cu_199add4b_26994cuda3std6ranges3__45__cpo9iter_moveE)
_ZN39_INTERNAL_e4a3c122_4_k_cu_199add4b_26994cuda3std6ranges3__45__cpo9iter_moveE:
	.zero		1
	.type		_ZN39_INTERNAL_e4a3c122_4_k_cu_199add4b_26994cuda3std3__45__cpo5beginE,@object
	.size		_ZN39_INTERNAL_e4a3c122_4_k_cu_199add4b_26994cuda3std3__45__cpo5beginE,(_ZN39_INTERNAL_e4a3c122_4_k_cu_199add4b_26994cuda3std3__441_GLOBAL__N__e4a3c122_4_k_cu_199add4b_26996ignoreE - _ZN39_INTERNAL_e4a3c122_4_k_cu_199add4b_26994cuda3std3__45__cpo5beginE)
_ZN39_INTERNAL_e4a3c122_4_k_cu_199add4b_26994cuda3std3__45__cpo5beginE:
	.zero		1
	.type		_ZN39_INTERNAL_e4a3c122_4_k_cu_199add4b_26994cuda3std3__441_GLOBAL__N__e4a3c122_4_k_cu_199add4b_26996ignoreE,@object
	.size		_ZN39_INTERNAL_e4a3c122_4_k_cu_199add4b_26994cuda3std3__441_GLOBAL__N__e4a3c122_4_k_cu_199add4b_26996ignoreE,(_ZN39_INTERNAL_e4a3c122_4_k_cu_199add4b_26994cute7productE - _ZN39_INTERNAL_e4a3c122_4_k_cu_199add4b_26994cuda3std3__441_GLOBAL__N__e4a3c122_4_k_cu_199add4b_26996ignoreE)
_ZN39_INTERNAL_e4a3c122_4_k_cu_199add4b_26994cuda3std3__441_GLOBAL__N__e4a3c122_4_k_cu_199add4b_26996ignoreE:
	.zero		1
	.type		_ZN39_INTERNAL_e4a3c122_4_k_cu_199add4b_26994cute7productE,@object
	.size		_ZN39_INTERNAL_e4a3c122_4_k_cu_199add4b_26994cute7productE,(_ZN39_INTERNAL_e4a3c122_4_k_cu_199add4b_26994cuda3std3__45__cpo3endE - _ZN39_INTERNAL_e4a3c122_4_k_cu_199add4b_26994cute7productE)
_ZN39_INTERNAL_e4a3c122_4_k_cu_199add4b_26994cute7productE:
	.zero		1
	.type		_ZN39_INTERNAL_e4a3c122_4_k_cu_199add4b_26994cuda3std3__45__cpo3endE,@object
	.size		_ZN39_INTERNAL_e4a3c122_4_k_cu_199add4b_26994cuda3std3__45__cpo3endE,(_ZN39_INTERNAL_e4a3c122_4_k_cu_199add4b_26994cuda3std3__419piecewise_constructE - _ZN39_INTERNAL_e4a3c122_4_k_cu_199add4b_26994cuda3std3__45__cpo3endE)
_ZN39_INTERNAL_e4a3c122_4_k_cu_199add4b_26994cuda3std3__45__cpo3endE:
	.zero		1
	.type		_ZN39_INTERNAL_e4a3c122_4_k_cu_199add4b_26994cuda3std3__419piecewise_constructE,@object
	.size		_ZN39_INTERNAL_e4a3c122_4_k_cu_199add4b_26994cuda3std3__419piecewise_constructE,(_ZN39_INTERNAL_e4a3c122_4_k_cu_199add4b_26994cuda3std3__45__cpo4cendE - _ZN39_INTERNAL_e4a3c122_4_k_cu_199add4b_26994cuda3std3__419piecewise_constructE)
_ZN39_INTERNAL_e4a3c122_4_k_cu_199add4b_26994cuda3std3__419piecewise_constructE:
	.zero		1
	.type		_ZN39_INTERNAL_e4a3c122_4_k_cu_199add4b_26994cuda3std3__45__cpo4cendE,@object
	.size		_ZN39_INTERNAL_e4a3c122_4_k_cu_199add4b_26994cuda3std3__45__cpo4cendE,(_ZN39_INTERNAL_e4a3c122_4_k_cu_199add4b_26994cuda3std6ranges3__45__cpo4swapE - _ZN39_INTERNAL_e4a3c122_4_k_cu_199add4b_26994cuda3std3__45__cpo4cendE)
_ZN39_INTERNAL_e4a3c122_4_k_cu_199add4b_26994cuda3std3__45__cpo4cendE:
	.zero		1
	.type		_ZN39_INTERNAL_e4a3c122_4_k_cu_199add4b_26994cuda3std6ranges3__45__cpo4swapE,@object
	.size		_ZN39_INTERNAL_e4a3c122_4_k_cu_199add4b_26994cuda3std6ranges3__45__cpo4swapE,(.L_9 - _ZN39_INTERNAL_e4a3c122_4_k_cu_199add4b_26994cuda3std6ranges3__45__cpo4swapE)
_ZN39_INTERNAL_e4a3c122_4_k_cu_199add4b_26994cuda3std6ranges3__45__cpo4swapE:
	.zero		1
.L_9:


//--------------------- .nv.constant0._ZN7cutlass13device_kernelINS_4fmha6kernel28FmhaKernelTmaWarpSpecializedINS1_10collective30FmhaMainloopTmaWarpSpecializedINS_12float_e4m3_tEffN4cute5tupleIJNS7_1CILi128EEESA_NS9_ILi160EEEEEENS8_IJiNS9_ILi1EEENS8_IJiiEEEEEESF_NS8_IJSD_iSE_EEENS4_13DefaultFusionEJEEENS4_15FmhaFwdEpilogueIS6_fNS8_IJNS9_ILi64EEESB_SA_EEEEENS2_23IndividualTileSchedulerEJEEEEEvNT_6ParamsE --------------------------
	.section	.nv.constant0._ZN7cutlass13device_kernelINS_4fmha6kernel28FmhaKernelTmaWarpSpecializedINS1_10collective30FmhaMainloopTmaWarpSpecializedINS_12float_e4m3_tEffN4cute5tupleIJNS7_1CILi128EEESA_NS9_ILi160EEEEEENS8_IJiNS9_ILi1EEENS8_IJiiEEEEEESF_NS8_IJSD_iSE_EEENS4_13DefaultFusionEJEEENS4_15FmhaFwdEpilogueIS6_fNS8_IJNS9_ILi64EEESB_SA_EEEEENS2_23IndividualTileSchedulerEJEEEEEvNT_6ParamsE,"a",@progbits
	.sectionflags	@""
	.align	4
.nv.constant0._ZN7cutlass13device_kernelINS_4fmha6kernel28FmhaKernelTmaWarpSpecializedINS1_10collective30FmhaMainloopTmaWarpSpecializedINS_12float_e4m3_tEffN4cute5tupleIJNS7_1CILi128EEESA_NS9_ILi160EEEEEENS8_IJiNS9_ILi1EEENS8_IJiiEEEEEESF_NS8_IJSD_iSE_EEENS4_13DefaultFusionEJEEENS4_15FmhaFwdEpilogueIS6_fNS8_IJNS9_ILi64EEESB_SA_EEEEENS2_23IndividualTileSchedulerEJEEEEEvNT_6ParamsE:
	.zero		2688


//--------------------- SYMBOLS --------------------------

	.type		.nv.reservedSmem.offset0,@object
	.size		.nv.reservedSmem.offset0,0x4
	.type		__assertfail,@function
